//
// Generated by NVIDIA NVVM Compiler
//
// Compiler Build ID: CL-36424714
// Cuda compilation tools, release 13.0, V13.0.88
// Based on NVVM 20.0.0
//

.version 9.0
.target sm_100
.address_size 64

	// .globl	_Z6kernel4d3_tPS_S0_Pdll
.func  (.param .align 16 .b8 func_retval0[16]) __internal_trig_reduction_slowpathd
(
	.param .b64 __internal_trig_reduction_slowpathd_param_0
)
;
.global .align 8 .b8 __cudart_i2opi_d[144] = {8, 93, 141, 31, 177, 95, 251, 107, 234, 146, 82, 138, 247, 57, 7, 61, 123, 241, 229, 235, 199, 186, 39, 117, 45, 234, 95, 158, 102, 63, 70, 79, 183, 9, 203, 39, 207, 126, 54, 109, 31, 109, 10, 90, 139, 17, 47, 239, 15, 152, 5, 222, 255, 151, 248, 31, 59, 40, 249, 189, 139, 95, 132, 156, 244, 57, 83, 131, 57, 214, 145, 57, 65, 126, 95, 180, 38, 112, 156, 233, 132, 68, 187, 46, 245, 53, 130, 232, 62, 167, 41, 177, 28, 235, 29, 254, 28, 146, 209, 9, 234, 46, 73, 6, 224, 210, 77, 66, 58, 110, 36, 183, 97, 197, 187, 222, 171, 99, 81, 254, 65, 144, 67, 60, 153, 149, 98, 219, 192, 221, 52, 245, 209, 87, 39, 252, 41, 21, 68, 78, 110, 131, 249, 162};
.global .align 16 .b8 __cudart_sin_cos_coeffs[128] = {70, 210, 176, 44, 241, 229, 90, 190, 146, 227, 172, 105, 227, 29, 199, 62, 161, 98, 219, 25, 160, 1, 42, 191, 24, 8, 17, 17, 17, 17, 129, 63, 84, 85, 85, 85, 85, 85, 197, 191, 0, 0, 0, 0, 0, 0, 0, 0, 0, 0, 0, 0, 0, 0, 0, 0, 100, 129, 253, 32, 131, 255, 168, 189, 40, 133, 239, 193, 167, 238, 33, 62, 217, 230, 6, 142, 79, 126, 146, 190, 233, 188, 221, 25, 160, 1, 250, 62, 71, 93, 193, 22, 108, 193, 86, 191, 81, 85, 85, 85, 85, 85, 165, 63, 0, 0, 0, 0, 0, 0, 224, 191, 0, 0, 0, 0, 0, 0, 240, 63};

.visible .entry _Z6kernel4d3_tPS_S0_Pdll(
	.param .align 8 .b8 _Z6kernel4d3_tPS_S0_Pdll_param_0[24],
	.param .u64 .ptr .align 1 _Z6kernel4d3_tPS_S0_Pdll_param_1,
	.param .u64 .ptr .align 1 _Z6kernel4d3_tPS_S0_Pdll_param_2,
	.param .u64 .ptr .align 1 _Z6kernel4d3_tPS_S0_Pdll_param_3,
	.param .u64 _Z6kernel4d3_tPS_S0_Pdll_param_4,
	.param .u64 _Z6kernel4d3_tPS_S0_Pdll_param_5
)
{
	.reg .pred 	%p<12>;
	.reg .b32 	%r<26>;
	.reg .b64 	%rd<28>;
	.reg .b64 	%fd<107>;

	ld.param.f64 	%fd24, [_Z6kernel4d3_tPS_S0_Pdll_param_0+16];
	ld.param.f64 	%fd23, [_Z6kernel4d3_tPS_S0_Pdll_param_0+8];
	ld.param.f64 	%fd22, [_Z6kernel4d3_tPS_S0_Pdll_param_0];
	ld.param.u64 	%rd7, [_Z6kernel4d3_tPS_S0_Pdll_param_1];
	ld.param.u64 	%rd8, [_Z6kernel4d3_tPS_S0_Pdll_param_2];
	ld.param.u64 	%rd9, [_Z6kernel4d3_tPS_S0_Pdll_param_3];
	ld.param.u64 	%rd27, [_Z6kernel4d3_tPS_S0_Pdll_param_4];
	ld.param.u64 	%rd11, [_Z6kernel4d3_tPS_S0_Pdll_param_5];
	mov.u32 	%r9, %ctaid.x;
	mov.u32 	%r10, %ntid.x;
	mov.u32 	%r11, %tid.x;
	mad.lo.s32 	%r12, %r9, %r10, %r11;
	cvt.u64.u32 	%rd1, %r12;
	setp.le.s64 	%p1, %rd11, %rd1;
	@%p1 bra 	$L__BB0_14;
	setp.lt.s64 	%p2, %rd27, 1;
	mov.f64 	%fd105, 0d0000000000000000;
	mov.f64 	%fd106, %fd105;
	@%p2 bra 	$L__BB0_13;
	cvta.to.global.u64 	%rd12, %rd8;
	mad.lo.s64 	%rd13, %rd1, 24, %rd12;
	ld.global.f64 	%fd2, [%rd13];
	ld.global.f64 	%fd3, [%rd13+8];
	ld.global.f64 	%fd4, [%rd13+16];
	cvta.to.global.u64 	%rd14, %rd7;
	add.s64 	%rd26, %rd14, 16;
	mov.f64 	%fd106, 0d0000000000000000;
	mov.f64 	%fd105, %fd106;
$L__BB0_3:
	ld.global.f64 	%fd27, [%rd26+-16];
	ld.global.f64 	%fd28, [%rd26+-8];
	ld.global.f64 	%fd29, [%rd26];
	sub.f64 	%fd30, %fd27, %fd22;
	sub.f64 	%fd31, %fd28, %fd23;
	sub.f64 	%fd32, %fd29, %fd24;
	mul.f64 	%fd33, %fd31, %fd31;
	fma.rn.f64 	%fd34, %fd30, %fd30, %fd33;
	fma.rn.f64 	%fd35, %fd32, %fd32, %fd34;
	sqrt.rn.f64 	%fd36, %fd35;
	sub.f64 	%fd37, %fd27, %fd2;
	sub.f64 	%fd38, %fd28, %fd3;
	sub.f64 	%fd39, %fd29, %fd4;
	mul.f64 	%fd40, %fd38, %fd38;
	fma.rn.f64 	%fd41, %fd37, %fd37, %fd40;
	fma.rn.f64 	%fd42, %fd39, %fd39, %fd41;
	sqrt.rn.f64 	%fd43, %fd42;
	add.f64 	%fd44, %fd36, %fd43;
	mul.f64 	%fd7, %fd44, 0d40C88B2F704A9409;
	abs.f64 	%fd8, %fd7;
	setp.neu.f64 	%p3, %fd8, 0d7FF0000000000000;
	@%p3 bra 	$L__BB0_5;
	mov.f64 	%fd50, 0d0000000000000000;
	mul.rn.f64 	%fd103, %fd7, %fd50;
	mov.b32 	%r24, 1;
	bra.uni 	$L__BB0_8;
$L__BB0_5:
	mul.f64 	%fd45, %fd7, 0d3FE45F306DC9C883;
	cvt.rni.s32.f64 	%r23, %fd45;
	cvt.rn.f64.s32 	%fd46, %r23;
	fma.rn.f64 	%fd47, %fd46, 0dBFF921FB54442D18, %fd7;
	fma.rn.f64 	%fd48, %fd46, 0dBC91A62633145C00, %fd47;
	fma.rn.f64 	%fd103, %fd46, 0dB97B839A252049C0, %fd48;
	setp.ltu.f64 	%p4, %fd8, 0d41E0000000000000;
	@%p4 bra 	$L__BB0_7;
	{ // callseq 0, 0
	.param .b64 param0;
	st.param.f64 	[param0], %fd7;
	.param .align 16 .b8 retval0[16];
	call.uni (retval0), 
	__internal_trig_reduction_slowpathd, 
	(
	param0
	);
	ld.param.f64 	%fd103, [retval0];
	ld.param.b32 	%r23, [retval0+8];
	} // callseq 0
$L__BB0_7:
	add.s32 	%r24, %r23, 1;
$L__BB0_8:
	shl.b32 	%r15, %r24, 6;
	cvt.u64.u32 	%rd15, %r15;
	and.b64  	%rd16, %rd15, 64;
	mov.u64 	%rd17, __cudart_sin_cos_coeffs;
	add.s64 	%rd18, %rd17, %rd16;
	mul.rn.f64 	%fd51, %fd103, %fd103;
	and.b32  	%r16, %r24, 1;
	setp.eq.b32 	%p6, %r16, 1;
	selp.f64 	%fd52, 0dBDA8FF8320FD8164, 0d3DE5DB65F9785EBA, %p6;
	ld.global.nc.v2.f64 	{%fd53, %fd54}, [%rd18];
	fma.rn.f64 	%fd55, %fd52, %fd51, %fd53;
	fma.rn.f64 	%fd56, %fd55, %fd51, %fd54;
	ld.global.nc.v2.f64 	{%fd57, %fd58}, [%rd18+16];
	fma.rn.f64 	%fd59, %fd56, %fd51, %fd57;
	fma.rn.f64 	%fd60, %fd59, %fd51, %fd58;
	ld.global.nc.v2.f64 	{%fd61, %fd62}, [%rd18+32];
	fma.rn.f64 	%fd63, %fd60, %fd51, %fd61;
	fma.rn.f64 	%fd64, %fd63, %fd51, %fd62;
	fma.rn.f64 	%fd65, %fd64, %fd103, %fd103;
	fma.rn.f64 	%fd66, %fd64, %fd51, 0d3FF0000000000000;
	selp.f64 	%fd67, %fd66, %fd65, %p6;
	and.b32  	%r17, %r24, 2;
	setp.eq.s32 	%p7, %r17, 0;
	mov.f64 	%fd68, 0d0000000000000000;
	sub.f64 	%fd69, %fd68, %fd67;
	selp.f64 	%fd70, %fd67, %fd69, %p7;
	add.f64 	%fd105, %fd105, %fd70;
	@%p3 bra 	$L__BB0_10;
	mov.f64 	%fd76, 0d0000000000000000;
	mul.rn.f64 	%fd104, %fd7, %fd76;
	mov.b32 	%r25, 0;
	bra.uni 	$L__BB0_12;
$L__BB0_10:
	mul.f64 	%fd71, %fd7, 0d3FE45F306DC9C883;
	cvt.rni.s32.f64 	%r25, %fd71;
	cvt.rn.f64.s32 	%fd72, %r25;
	fma.rn.f64 	%fd73, %fd72, 0dBFF921FB54442D18, %fd7;
	fma.rn.f64 	%fd74, %fd72, 0dBC91A62633145C00, %fd73;
	fma.rn.f64 	%fd104, %fd72, 0dB97B839A252049C0, %fd74;
	setp.ltu.f64 	%p8, %fd8, 0d41E0000000000000;
	@%p8 bra 	$L__BB0_12;
	{ // callseq 1, 0
	.param .b64 param0;
	st.param.f64 	[param0], %fd7;
	.param .align 16 .b8 retval0[16];
	call.uni (retval0), 
	__internal_trig_reduction_slowpathd, 
	(
	param0
	);
	ld.param.f64 	%fd104, [retval0];
	ld.param.b32 	%r25, [retval0+8];
	} // callseq 1
$L__BB0_12:
	shl.b32 	%r20, %r25, 6;
	cvt.u64.u32 	%rd19, %r20;
	and.b64  	%rd20, %rd19, 64;
	mov.u64 	%rd21, __cudart_sin_cos_coeffs;
	add.s64 	%rd22, %rd21, %rd20;
	mul.rn.f64 	%fd77, %fd104, %fd104;
	and.b32  	%r21, %r25, 1;
	setp.eq.b32 	%p9, %r21, 1;
	selp.f64 	%fd78, 0dBDA8FF8320FD8164, 0d3DE5DB65F9785EBA, %p9;
	ld.global.nc.v2.f64 	{%fd79, %fd80}, [%rd22];
	fma.rn.f64 	%fd81, %fd78, %fd77, %fd79;
	fma.rn.f64 	%fd82, %fd81, %fd77, %fd80;
	ld.global.nc.v2.f64 	{%fd83, %fd84}, [%rd22+16];
	fma.rn.f64 	%fd85, %fd82, %fd77, %fd83;
	fma.rn.f64 	%fd86, %fd85, %fd77, %fd84;
	ld.global.nc.v2.f64 	{%fd87, %fd88}, [%rd22+32];
	fma.rn.f64 	%fd89, %fd86, %fd77, %fd87;
	fma.rn.f64 	%fd90, %fd89, %fd77, %fd88;
	fma.rn.f64 	%fd91, %fd90, %fd104, %fd104;
	fma.rn.f64 	%fd92, %fd90, %fd77, 0d3FF0000000000000;
	selp.f64 	%fd93, %fd92, %fd91, %p9;
	and.b32  	%r22, %r25, 2;
	setp.eq.s32 	%p10, %r22, 0;
	mov.f64 	%fd94, 0d0000000000000000;
	sub.f64 	%fd95, %fd94, %fd93;
	selp.f64 	%fd96, %fd93, %fd95, %p10;
	add.f64 	%fd106, %fd106, %fd96;
	add.s64 	%rd27, %rd27, -1;
	add.s64 	%rd26, %rd26, 24;
	setp.ne.s64 	%p11, %rd27, 0;
	@%p11 bra 	$L__BB0_3;
$L__BB0_13:
	mul.f64 	%fd97, %fd106, %fd106;
	fma.rn.f64 	%fd98, %fd105, %fd105, %fd97;
	sqrt.rn.f64 	%fd99, %fd98;
	cvta.to.global.u64 	%rd23, %rd9;
	shl.b64 	%rd24, %rd1, 3;
	add.s64 	%rd25, %rd23, %rd24;
	st.global.f64 	[%rd25], %fd99;
$L__BB0_14:
	ret;

}
.func  (.param .align 16 .b8 func_retval0[16]) __internal_trig_reduction_slowpathd(
	.param .b64 __internal_trig_reduction_slowpathd_param_0
)
{
	.local .align 8 .b8 	__local_depot1[40];
	.reg .b64 	%SP;
	.reg .b64 	%SPL;
	.reg .pred 	%p<10>;
	.reg .b32 	%r<47>;
	.reg .b64 	%rd<74>;
	.reg .b64 	%fd<5>;

	mov.u64 	%SPL, __local_depot1;
	ld.param.f64 	%fd4, [__internal_trig_reduction_slowpathd_param_0];
	add.u64 	%rd1, %SPL, 0;
	{
	.reg .b32 %temp; 
	mov.b64 	{%temp, %r1}, %fd4;
	}
	shr.u32 	%r2, %r1, 20;
	and.b32  	%r3, %r2, 2047;
	setp.eq.s32 	%p1, %r3, 2047;
	mov.b32 	%r46, 0;
	@%p1 bra 	$L__BB1_9;
	add.s32 	%r20, %r3, -1024;
	mov.b64 	%rd20, %fd4;
	shl.b64 	%rd2, %rd20, 11;
	shr.u32 	%r4, %r20, 6;
	sub.s32 	%r45, 15, %r4;
	sub.s32 	%r21, 19, %r4;
	setp.lt.u32 	%p2, %r20, 128;
	selp.b32 	%r6, 18, %r21, %p2;
	setp.ge.s32 	%p3, %r45, %r6;
	mov.b64 	%rd70, 0;
	@%p3 bra 	$L__BB1_4;
	add.s32 	%r23, %r6, %r4;
	neg.s32 	%r43, %r23;
	or.b64  	%rd3, %rd2, -9223372036854775808;
	mov.b64 	%rd70, 0;
	mov.b32 	%r42, 0;
	mov.u64 	%rd25, __cudart_i2opi_d;
	mov.u32 	%r44, %r45;
$L__BB1_3:
	.pragma "nounroll";
	mul.wide.s32 	%rd22, %r42, 8;
	add.s64 	%rd23, %rd1, %rd22;
	mul.wide.s32 	%rd24, %r44, 8;
	add.s64 	%rd26, %rd25, %rd24;
	ld.global.nc.u64 	%rd27, [%rd26];
	{
	.reg .u32 %r0, %r1, %r2, %r3, %alo, %ahi, %blo, %bhi, %clo, %chi;
	mov.b64 	{%alo,%ahi}, %rd27;
	mov.b64 	{%blo,%bhi}, %rd3;
	mov.b64 	{%clo,%chi}, %rd70;
	mad.lo.cc.u32 	%r0, %alo, %blo, %clo;
	madc.hi.cc.u32 	%r1, %alo, %blo, %chi;
	madc.hi.u32 	%r2, %alo, %bhi, 0;
	mad.lo.cc.u32 	%r1, %alo, %bhi, %r1;
	madc.hi.cc.u32 	%r2, %ahi, %blo, %r2;
	madc.hi.u32 	%r3, %ahi, %bhi, 0;
	mad.lo.cc.u32 	%r1, %ahi, %blo, %r1;
	madc.lo.cc.u32 	%r2, %ahi, %bhi, %r2;
	addc.u32 	%r3, %r3, 0;
	mov.b64 	%rd28, {%r0,%r1};
	mov.b64 	%rd70, {%r2,%r3};
	}
	st.local.u64 	[%rd23], %rd28;
	add.s32 	%r44, %r44, 1;
	add.s32 	%r43, %r43, 1;
	add.s32 	%r42, %r42, 1;
	setp.ne.s32 	%p4, %r43, -15;
	mov.u32 	%r45, %r6;
	@%p4 bra 	$L__BB1_3;
$L__BB1_4:
	cvt.s64.s32 	%rd29, %r45;
	cvt.u64.u32 	%rd30, %r4;
	add.s64 	%rd31, %rd30, %rd29;
	shl.b64 	%rd32, %rd31, 3;
	add.s64 	%rd33, %rd1, %rd32;
	st.local.u64 	[%rd33+-120], %rd70;
	and.b32  	%r15, %r2, 63;
	ld.local.u64 	%rd72, [%rd1+16];
	ld.local.u64 	%rd71, [%rd1+24];
	setp.eq.s32 	%p5, %r15, 0;
	@%p5 bra 	$L__BB1_6;
	shl.b64 	%rd34, %rd71, %r15;
	shr.u64 	%rd35, %rd72, 1;
	xor.b32  	%r24, %r15, 63;
	shr.u64 	%rd36, %rd35, %r24;
	or.b64  	%rd71, %rd34, %rd36;
	ld.local.u64 	%rd37, [%rd1+8];
	shl.b64 	%rd38, %rd72, %r15;
	shr.u64 	%rd39, %rd37, 1;
	shr.u64 	%rd40, %rd39, %r24;
	or.b64  	%rd72, %rd38, %rd40;
$L__BB1_6:
	and.b32  	%r25, %r1, -2147483648;
	shr.u64 	%rd41, %rd71, 62;
	cvt.u32.u64 	%r26, %rd41;
	mov.b64 	{%r27, %r28}, %rd71;
	mov.b64 	{%r29, %r30}, %rd72;
	shf.l.wrap.b32 	%r31, %r30, %r27, 2;
	shf.l.wrap.b32 	%r32, %r27, %r28, 2;
	mov.b64 	%rd42, {%r31, %r32};
	shl.b64 	%rd43, %rd72, 2;
	shr.u64 	%rd44, %rd42, 63;
	cvt.u32.u64 	%r33, %rd44;
	add.s32 	%r34, %r33, %r26;
	setp.eq.s32 	%p6, %r25, 0;
	neg.s32 	%r35, %r34;
	selp.b32 	%r46, %r34, %r35, %p6;
	setp.gt.s64 	%p7, %rd42, -1;
	mov.b64 	%rd45, 0;
	{
	.reg .u32 %r0, %r1, %r2, %r3, %a0, %a1, %a2, %a3, %b0, %b1, %b2, %b3;
	mov.b64 	{%a0,%a1}, %rd45;
	mov.b64 	{%a2,%a3}, %rd45;
	mov.b64 	{%b0,%b1}, %rd43;
	mov.b64 	{%b2,%b3}, %rd42;
	sub.cc.u32 	%r0, %a0, %b0;
	subc.cc.u32 	%r1, %a1, %b1;
	subc.cc.u32 	%r2, %a2, %b2;
	subc.u32 	%r3, %a3, %b3;
	mov.b64 	%rd46, {%r0,%r1};
	mov.b64 	%rd47, {%r2,%r3};
	}
	xor.b32  	%r36, %r25, -2147483648;
	selp.b64 	%rd73, %rd42, %rd47, %p7;
	selp.b64 	%rd14, %rd43, %rd46, %p7;
	selp.b32 	%r17, %r25, %r36, %p7;
	clz.b64 	%r37, %rd73;
	cvt.u64.u32 	%rd15, %r37;
	setp.eq.s32 	%p8, %r37, 0;
	@%p8 bra 	$L__BB1_8;
	cvt.u32.u64 	%r38, %rd15;
	and.b32  	%r39, %r38, 63;
	shl.b64 	%rd48, %rd73, %r39;
	shr.u64 	%rd49, %rd14, 1;
	not.b32 	%r40, %r38;
	and.b32  	%r41, %r40, 63;
	shr.u64 	%rd50, %rd49, %r41;
	or.b64  	%rd73, %rd48, %rd50;
$L__BB1_8:
	mov.b64 	%rd51, -3958705157555305931;
	{
	.reg .u32 %r0, %r1, %r2, %r3, %alo, %ahi, %blo, %bhi;
	mov.b64 	{%alo,%ahi}, %rd73;
	mov.b64 	{%blo,%bhi}, %rd51;
	mul.lo.u32 	%r0, %alo, %blo;
	mul.hi.u32 	%r1, %alo, %blo;
	mad.lo.cc.u32 	%r1, %alo, %bhi, %r1;
	madc.hi.u32 	%r2, %alo, %bhi, 0;
	mad.lo.cc.u32 	%r1, %ahi, %blo, %r1;
	madc.hi.cc.u32 	%r2, %ahi, %blo, %r2;
	madc.hi.u32 	%r3, %ahi, %bhi, 0;
	mad.lo.cc.u32 	%r2, %ahi, %bhi, %r2;
	addc.u32 	%r3, %r3, 0;
	mov.b64 	%rd52, {%r0,%r1};
	mov.b64 	%rd53, {%r2,%r3};
	}
	setp.gt.s64 	%p9, %rd53, 0;
	{
	.reg .u32 %r0, %r1, %r2, %r3, %a0, %a1, %a2, %a3, %b0, %b1, %b2, %b3;
	mov.b64 	{%a0,%a1}, %rd52;
	mov.b64 	{%a2,%a3}, %rd53;
	mov.b64 	{%b0,%b1}, %rd52;
	mov.b64 	{%b2,%b3}, %rd53;
	add.cc.u32 	%r0, %a0, %b0;
	addc.cc.u32 	%r1, %a1, %b1;
	addc.cc.u32 	%r2, %a2, %b2;
	addc.u32 	%r3, %a3, %b3;
	mov.b64 	%rd54, {%r0,%r1};
	mov.b64 	%rd55, {%r2,%r3};
	}
	selp.b64 	%rd56, %rd55, %rd53, %p9;
	selp.s64 	%rd57, -1, 0, %p9;
	sub.s64 	%rd58, %rd57, %rd15;
	cvt.u64.u32 	%rd59, %r17;
	shl.b64 	%rd60, %rd59, 32;
	add.s64 	%rd61, %rd56, 1;
	shr.u64 	%rd62, %rd61, 10;
	add.s64 	%rd63, %rd62, 1;
	shr.u64 	%rd64, %rd63, 1;
	shl.b64 	%rd65, %rd58, 52;
	add.s64 	%rd66, %rd65, %rd64;
	add.s64 	%rd67, %rd66, 4602678819172646912;
	or.b64  	%rd68, %rd67, %rd60;
	mov.b64 	%fd4, %rd68;
$L__BB1_9:
	st.param.f64 	[func_retval0], %fd4;
	st.param.b32 	[func_retval0+8], %r46;
	ret;

}


// ===== COMPILED SASS (sm_100) =====

	.target	sm_100

	.elftype	@"ET_EXEC"


//--------------------- .note.nv.tkinfo           --------------------------
	.section	.note.nv.tkinfo,"",@"SHT_NOTE"
	.sectionflags	@"SHF_NOTE_NV_TKINFO"
	.tkinfo
        /*0018*/ 	.word	0x00000002
        /*0030*/ 	.string	""
        /*0030*/ 	.string	"ptxas"
        /*0030*/ 	.string	"Cuda compilation tools, release 13.0, V13.0.88"
        /*0030*/ 	.string	"Build cuda_13.0.r13.0/compiler.36424714_0"
        /*0030*/ 	.string	"-arch sm_100 -m 64 "



//--------------------- .note.nv.cuinfo           --------------------------
	.section	.note.nv.cuinfo,"",@"SHT_NOTE"
	.sectionflags	@"SHF_NOTE_NV_CUINFO"
        /*0018*/ 	.short	0x0002
        /*001a*/ 	.short	0x0064
        /*001c*/ 	.short	0x0082
	.zero		2


//--------------------- .nv.info                  --------------------------
	.section	.nv.info,"",@"SHT_CUDA_INFO"
	.align	4


	//----- nvinfo : EIATTR_REGCOUNT
	.align		4
        /*0000*/ 	.byte	0x04, 0x2f
        /*0002*/ 	.short	(.L_3 - .L_2)
	.align		4
.L_2:
        /*0004*/ 	.word	index@(_Z6kernel4d3_tPS_S0_Pdll)
        /*0008*/ 	.word	0x00000028


	//----- nvinfo : EIATTR_FRAME_SIZE
	.align		4
.L_3:
        /*000c*/ 	.byte	0x04, 0x11
        /*000e*/ 	.short	(.L_5 - .L_4)
	.align		4
.L_4:
        /*0010*/ 	.word	index@($_Z6kernel4d3_tPS_S0_Pdll$__internal_trig_reduction_slowpathd)
        /*0014*/ 	.word	0x00000028


	//----- nvinfo : EIATTR_FRAME_SIZE
	.align		4
.L_5:
        /*0018*/ 	.byte	0x04, 0x11
        /*001a*/ 	.short	(.L_7 - .L_6)
	.align		4
.L_6:
        /*001c*/ 	.word	index@($__internal_0_$__cuda_sm20_dsqrt_rn_f64_mediumpath_v1)
        /*0020*/ 	.word	0x00000028


	//----- nvinfo : EIATTR_FRAME_SIZE
	.align		4
.L_7:
        /*0024*/ 	.byte	0x04, 0x11
        /*0026*/ 	.short	(.L_9 - .L_8)
	.align		4
.L_8:
        /*0028*/ 	.word	index@(_Z6kernel4d3_tPS_S0_Pdll)
        /*002c*/ 	.word	0x00000028


	//----- nvinfo : EIATTR_MIN_STACK_SIZE
	.align		4
.L_9:
        /*0030*/ 	.byte	0x04, 0x12
        /*0032*/ 	.short	(.L_11 - .L_10)
	.align		4
.L_10:
        /*0034*/ 	.word	index@(_Z6kernel4d3_tPS_S0_Pdll)
        /*0038*/ 	.word	0x00000028
.L_11:


//--------------------- .nv.compat                --------------------------
	.section	.nv.compat,"",@"SHT_CUDA_COMPAT_INFO"
	.align	4
        /*0000*/ 	.byte	0x02, 0x09, 0x00, 0x00, 0x02, 0x02, 0x01, 0x00, 0x02, 0x05, 0x05, 0x00, 0x03, 0x07, 0x01, 0x01
        /*0010*/ 	.byte	0x02, 0x03, 0x00, 0x00, 0x02, 0x06, 0x01, 0x00, 0x04, 0x0b, 0x08, 0x00, 0x01, 0x00, 0x00, 0x00
        /*0020*/ 	.byte	0x00, 0x00, 0x00, 0x00


//--------------------- .nv.info._Z6kernel4d3_tPS_S0_Pdll --------------------------
	.section	.nv.info._Z6kernel4d3_tPS_S0_Pdll,"",@"SHT_CUDA_INFO"
	.sectionflags	@""
	.align	4


	//----- nvinfo : EIATTR_CUDA_API_VERSION
	.align		4
        /*0000*/ 	.byte	0x04, 0x37
        /*0002*/ 	.short	(.L_13 - .L_12)
.L_12:
        /*0004*/ 	.word	0x00000082


	//----- nvinfo : EIATTR_KPARAM_INFO
	.align		4
.L_13:
        /*0008*/ 	.byte	0x04, 0x17
        /*000a*/ 	.short	(.L_15 - .L_14)
.L_14:
        /*000c*/ 	.word	0x00000000
        /*0010*/ 	.short	0x0005
        /*0012*/ 	.short	0x0038
        /*0014*/ 	.byte	0x00, 0xf0, 0x21, 0x00


	//----- nvinfo : EIATTR_KPARAM_INFO
	.align		4
.L_15:
        /*0018*/ 	.byte	0x04, 0x17
        /*001a*/ 	.short	(.L_17 - .L_16)
.L_16:
        /*001c*/ 	.word	0x00000000
        /*0020*/ 	.short	0x0004
        /*0022*/ 	.short	0x0030
        /*0024*/ 	.byte	0x00, 0xf0, 0x21, 0x00


	//----- nvinfo : EIATTR_KPARAM_INFO
	.align		4
.L_17:
        /*0028*/ 	.byte	0x04, 0x17
        /*002a*/ 	.short	(.L_19 - .L_18)
.L_18:
        /*002c*/ 	.word	0x00000000
        /*0030*/ 	.short	0x0003
        /*0032*/ 	.short	0x0028
        /*0034*/ 	.byte	0x00, 0xf5, 0x21, 0x00


	//----- nvinfo : EIATTR_KPARAM_INFO
	.align		4
.L_19:
        /*0038*/ 	.byte	0x04, 0x17
        /*003a*/ 	.short	(.L_21 - .L_20)
.L_20:
        /*003c*/ 	.word	0x00000000
        /*0040*/ 	.short	0x0002
        /*0042*/ 	.short	0x0020
        /*0044*/ 	.byte	0x00, 0xf5, 0x21, 0x00


	//----- nvinfo : EIATTR_KPARAM_INFO
	.align		4
.L_21:
        /*0048*/ 	.byte	0x04, 0x17
        /*004a*/ 	.short	(.L_23 - .L_22)
.L_22:
        /*004c*/ 	.word	0x00000000
        /*0050*/ 	.short	0x0001
        /*0052*/ 	.short	0x0018
        /*0054*/ 	.byte	0x00, 0xf5, 0x21, 0x00


	//----- nvinfo : EIATTR_KPARAM_INFO
	.align		4
.L_23:
        /*0058*/ 	.byte	0x04, 0x17
        /*005a*/ 	.short	(.L_25 - .L_24)
.L_24:
        /*005c*/ 	.word	0x00000000
        /*0060*/ 	.short	0x0000
        /*0062*/ 	.short	0x0000
        /*0064*/ 	.byte	0x00, 0xf0, 0x61, 0x00


	//----- nvinfo : EIATTR_SPARSE_MMA_MASK
	.align		4
.L_25:
        /*0068*/ 	.byte	0x03, 0x50
        /*006a*/ 	.short	0x0000


	//----- nvinfo : EIATTR_MAXREG_COUNT
	.align		4
        /*006c*/ 	.byte	0x03, 0x1b
        /*006e*/ 	.short	0x00ff


	//----- nvinfo : EIATTR_MERCURY_ISA_VERSION
	.align		4
        /*0070*/ 	.byte	0x03, 0x5f
        /*0072*/ 	.short	0x0101


	//----- nvinfo : EIATTR_VRC_CTA_INIT_COUNT
	.align		4
        /*0074*/ 	.byte	0x02, 0x4a
	.zero		1
	.zero		1


	//----- nvinfo : EIATTR_EXIT_INSTR_OFFSETS
	.align		4
        /*0078*/ 	.byte	0x04, 0x1c
        /*007a*/ 	.short	(.L_27 - .L_26)


	//   ....[0]....
.L_26:
        /*007c*/ 	.word	0x000000a0


	//   ....[1]....
        /*0080*/ 	.word	0x00001060


	//----- nvinfo : EIATTR_CRS_STACK_SIZE
	.align		4
.L_27:
        /*0084*/ 	.byte	0x04, 0x1e
        /*0086*/ 	.short	(.L_29 - .L_28)
.L_28:
        /*0088*/ 	.word	0x00000000


	//----- nvinfo : EIATTR_CBANK_PARAM_SIZE
	.align		4
.L_29:
        /*008c*/ 	.byte	0x03, 0x19
        /*008e*/ 	.short	0x0040


	//----- nvinfo : EIATTR_PARAM_CBANK
	.align		4
        /*0090*/ 	.byte	0x04, 0x0a
        /*0092*/ 	.short	(.L_31 - .L_30)
	.align		4
.L_30:
        /*0094*/ 	.word	index@(.nv.constant0._Z6kernel4d3_tPS_S0_Pdll)
        /*0098*/ 	.short	0x0380
        /*009a*/ 	.short	0x0040


	//----- nvinfo : EIATTR_SW_WAR
	.align		4
.L_31:
        /*009c*/ 	.byte	0x04, 0x36
        /*009e*/ 	.short	(.L_33 - .L_32)
.L_32:
        /*00a0*/ 	.word	0x00000008
.L_33:


//--------------------- .nv.callgraph             --------------------------
	.section	.nv.callgraph,"",@"SHT_CUDA_CALLGRAPH"
	.align	4
	.sectionentsize	8
	.align		4
        /*0000*/ 	.word	0x00000000
	.align		4
        /*0004*/ 	.word	0xffffffff
	.align		4
        /*0008*/ 	.word	0x00000000
	.align		4
        /*000c*/ 	.word	0xfffffffe
	.align		4
        /*0010*/ 	.word	0x00000000
	.align		4
        /*0014*/ 	.word	0xfffffffd
	.align		4
        /*0018*/ 	.word	0x00000000
	.align		4
        /*001c*/ 	.word	0xfffffffc


//--------------------- .nv.constant4             --------------------------
	.section	.nv.constant4,"a",@progbits
	.align	8
	.align		8
.nv.constant4:
        /*0000*/ 	.dword	__cudart_i2opi_d
	.align		8
        /*0008*/ 	.dword	__cudart_sin_cos_coeffs


//--------------------- .text._Z6kernel4d3_tPS_S0_Pdll --------------------------
	.section	.text._Z6kernel4d3_tPS_S0_Pdll,"ax",@progbits
	.align	128
        .global         _Z6kernel4d3_tPS_S0_Pdll
        .type           _Z6kernel4d3_tPS_S0_Pdll,@function
        .size           _Z6kernel4d3_tPS_S0_Pdll,(.L_x_27 - _Z6kernel4d3_tPS_S0_Pdll)
        .other          _Z6kernel4d3_tPS_S0_Pdll,@"STO_CUDA_ENTRY STV_DEFAULT"
_Z6kernel4d3_tPS_S0_Pdll:
.text._Z6kernel4d3_tPS_S0_Pdll:
[----:B------:R-:W0:Y:S01]  /*0000*/  LDC R1, c[0x0][0x37c] ;  /* 0x0000df00ff017b82 */ /* 0x000e220000000800 */
[----:B------:R-:W1:Y:S07]  /*0010*/  S2R R3, SR_TID.X ;  /* 0x0000000000037919 */ /* 0x000e6e0000002100 */
[----:B------:R-:W1:Y:S01]  /*0020*/  S2UR UR4, SR_CTAID.X ;  /* 0x00000000000479c3 */ /* 0x000e620000002500 */
[----:B------:R-:W2:Y:S01]  /*0030*/  LDCU.64 UR6, c[0x0][0x3b8] ;  /* 0x00007700ff0677ac */ /* 0x000ea20008000a00 */
[----:B0-----:R-:W-:Y:S01]  /*0040*/  VIADD R1, R1, 0xffffffd8 ;  /* 0xffffffd801017836 */ /* 0x001fe20000000000 */
[----:B------:R-:W0:Y:S05]  /*0050*/  LDCU.64 UR8, c[0x0][0x3b0] ;  /* 0x00007600ff0877ac */ /* 0x000e2a0008000a00 */
[----:B------:R-:W1:Y:S02]  /*0060*/  LDC R0, c[0x0][0x360] ;  /* 0x0000d800ff007b82 */ /* 0x000e640000000800 */
[----:B-1----:R-:W-:-:S05]  /*0070*/  IMAD R0, R0, UR4, R3 ;  /* 0x0000000400007c24 */ /* 0x002fca000f8e0203 */
[----:B--2---:R-:W-:-:S04]  /*0080*/  ISETP.GE.U32.AND P0, PT, R0, UR6, PT ;  /* 0x0000000600007c0c */ /* 0x004fc8000bf06070 */
[----:B------:R-:W-:-:S13]  /*0090*/  ISETP.GE.AND.EX P0, PT, RZ, UR7, PT, P0 ;  /* 0x00000007ff007c0c */ /* 0x000fda000bf06300 */
[----:B0-----:R-:W-:Y:S05]  /*00a0*/  @P0 EXIT ;  /* 0x000000000000094d */ /* 0x001fea0003800000 */
[----:B------:R-:W0:Y:S01]  /*00b0*/  LDCU.64 UR4, c[0x0][0x3b0] ;  /* 0x00007600ff0477ac */ /* 0x000e220008000a00 */
[----:B------:R-:W-:Y:S02]  /*00c0*/  CS2R R2, SRZ ;  /* 0x0000000000027805 */ /* 0x000fe4000001ff00 */
[----:B------:R-:W-:Y:S01]  /*00d0*/  CS2R R16, SRZ ;  /* 0x0000000000107805 */ /* 0x000fe2000001ff00 */
[----:B------:R-:W1:Y:S01]  /*00e0*/  LDCU.64 UR6, c[0x0][0x358] ;  /* 0x00006b00ff0677ac */ /* 0x000e620008000a00 */
[----:B0-----:R-:W-:-:S04]  /*00f0*/  UISETP.GE.U32.AND UP0, UPT, UR4, 0x1, UPT ;  /* 0x000000010400788c */ /* 0x001fc8000bf06070 */
[----:B------:R-:W-:-:S09]  /*0100*/  UISETP.GE.AND.EX UP0, UPT, UR5, URZ, UPT, UP0 ;  /* 0x000000ff0500728c */ /* 0x000fd2000bf06300 */
[----:B-1----:R-:W-:Y:S05]  /*0110*/  BRA.U !UP0, `(.L_x_0) ;  /* 0x0000000d08587547 */ /* 0x002fea000b800000 */
[----:B------:R-:W0:Y:S01]  /*0120*/  LDC.64 R4, c[0x0][0x3a0] ;  /* 0x0000e800ff047b82 */ /* 0x000e220000000a00 */
[----:B------:R-:W-:Y:S01]  /*0130*/  UMOV UR4, URZ ;  /* 0x000000ff00047c82 */ /* 0x000fe20008000000 */
[----:B------:R-:W1:Y:S01]  /*0140*/  LDCU.64 UR10, c[0x0][0x390] ;  /* 0x00007200ff0a77ac */ /* 0x000e620008000a00 */
[----:B------:R-:W2:Y:S01]  /*0150*/  LDCU.64 UR16, c[0x4][0x8] ;  /* 0x01000100ff1077ac */ /* 0x000ea20008000a00 */
[----:B------:R-:W3:Y:S01]  /*0160*/  LDCU.128 UR12, c[0x0][0x380] ;  /* 0x00007000ff0c77ac */ /* 0x000ee20008000c00 */
[----:B0-----:R-:W-:-:S04]  /*0170*/  IMAD.WIDE.U32 R4, R0, 0x18, R4 ;  /* 0x0000001800047825 */ /* 0x001fc800078e0004 */
[----:B------:R-:W-:Y:S01]  /*0180*/  VIADD R5, R5, UR4 ;  /* 0x0000000405057c36 */ /* 0x000fe20008000000 */
[----:B------:R-:W0:Y:S04]  /*0190*/  LDCU.64 UR4, c[0x0][0x398] ;  /* 0x00007300ff0477ac */ /* 0x000e280008000a00 */
[----:B------:R4:W5:Y:S04]  /*01a0*/  LDG.E.64 R18, desc[UR6][R4.64] ;  /* 0x0000000604127981 */ /* 0x000968000c1e1b00 */
[----:B------:R4:W5:Y:S04]  /*01b0*/  LDG.E.64 R20, desc[UR6][R4.64+0x8] ;  /* 0x0000080604147981 */ /* 0x000968000c1e1b00 */
[----:B------:R4:W5:Y:S01]  /*01c0*/  LDG.E.64 R22, desc[UR6][R4.64+0x10] ;  /* 0x0000100604167981 */ /* 0x000962000c1e1b00 */
[----:B------:R-:W-:-:S02]  /*01d0*/  CS2R R16, SRZ ;  /* 0x0000000000107805 */ /* 0x000fc4000001ff00 */
[----:B------:R-:W-:Y:S01]  /*01e0*/  CS2R R2, SRZ ;  /* 0x0000000000027805 */ /* 0x000fe2000001ff00 */
[----:B0-----:R-:W-:-:S04]  /*01f0*/  UIADD3 UR4, UP0, UPT, UR4, 0x10, URZ ;  /* 0x0000001004047890 */ /* 0x001fc8000ff1e0ff */
[----:B------:R-:W-:Y:S02]  /*0200*/  UIADD3.X UR5, UPT, UPT, URZ, UR5, URZ, UP0, !UPT ;  /* 0x00000005ff057290 */ /* 0x000fe400087fe4ff */
[----:B------:R-:W-:-:S04]  /*0210*/  IMAD.U32 R24, RZ, RZ, UR4 ;  /* 0x00000004ff187e24 */ /* 0x000fc8000f8e00ff */
[----:B-1234-:R-:W-:-:S07]  /*0220*/  IMAD.U32 R25, RZ, RZ, UR5 ;  /* 0x00000005ff197e24 */ /* 0x01efce000f8e00ff */
.L_x_11:
[----:B------:R-:W2:Y:S04]  /*0230*/  LDG.E.64 R28, desc[UR6][R24.64+-0x8] ;  /* 0xfffff806181c7981 */ /* 0x000ea8000c1e1b00 */
[----:B------:R-:W3:Y:S04]  /*0240*/  LDG.E.64 R26, desc[UR6][R24.64+-0x10] ;  /* 0xfffff006181a7981 */ /* 0x000ee8000c1e1b00 */
[----:B------:R-:W4:Y:S01]  /*0250*/  LDG.E.64 R14, desc[UR6][R24.64] ;  /* 0x00000006180e7981 */ /* 0x000f22000c1e1b00 */
[----:B------:R-:W-:Y:S02]  /*0260*/  IMAD.MOV.U32 R8, RZ, RZ, 0x0 ;  /* 0x00000000ff087424 */ /* 0x000fe400078e00ff */
[----:B------:R-:W-:Y:S01]  /*0270*/  IMAD.MOV.U32 R9, RZ, RZ, 0x3fd80000 ;  /* 0x3fd80000ff097424 */ /* 0x000fe200078e00ff */
[----:B--2---:R-:W-:-:S02]  /*0280*/  DADD R6, R28, -UR14 ;  /* 0x8000000e1c067e29 */ /* 0x004fc40008000000 */
[----:B---3--:R-:W-:-:S06]  /*0290*/  DADD R4, R26, -UR12 ;  /* 0x8000000c1a047e29 */ /* 0x008fcc0008000000 */
[----:B------:R-:W-:Y:S02]  /*02a0*/  DMUL R6, R6, R6 ;  /* 0x0000000606067228 */ /* 0x000fe40000000000 */
[----:B----4-:R-:W-:-:S06]  /*02b0*/  DADD R32, R14, -UR10 ;  /* 0x8000000a0e207e29 */ /* 0x010fcc0008000000 */
[----:B------:R-:W-:-:S08]  /*02c0*/  DFMA R6, R4, R4, R6 ;  /* 0x000000040406722b */ /* 0x000fd00000000006 */
[----:B------:R-:W-:-:S06]  /*02d0*/  DFMA R32, R32, R32, R6 ;  /* 0x000000202020722b */ /* 0x000fcc0000000006 */
[----:B------:R-:W0:Y:S04]  /*02e0*/  MUFU.RSQ64H R7, R33 ;  /* 0x0000002100077308 */ /* 0x000e280000001c00 */
[----:B------:R-:W-:-:S05]  /*02f0*/  VIADD R6, R33, 0xfcb00000 ;  /* 0xfcb0000021067836 */ /* 0x000fca0000000000 */
[----:B------:R-:W-:Y:S01]  /*0300*/  ISETP.GE.U32.AND P0, PT, R6, 0x7ca00000, PT ;  /* 0x7ca000000600780c */ /* 0x000fe20003f06070 */
[----:B0-----:R-:W-:-:S08]  /*0310*/  DMUL R4, R6, R6 ;  /* 0x0000000606047228 */ /* 0x001fd00000000000 */
[----:B------:R-:W-:-:S08]  /*0320*/  DFMA R4, R32, -R4, 1 ;  /* 0x3ff000002004742b */ /* 0x000fd00000000804 */
[----:B------:R-:W-:Y:S02]  /*0330*/  DFMA R8, R4, R8, 0.5 ;  /* 0x3fe000000408742b */ /* 0x000fe40000000008 */
[----:B------:R-:W-:-:S08]  /*0340*/  DMUL R4, R6, R4 ;  /* 0x0000000406047228 */ /* 0x000fd00000000000 */
[----:B------:R-:W-:-:S08]  /*0350*/  DFMA R30, R8, R4, R6 ;  /* 0x00000004081e722b */ /* 0x000fd00000000006 */
[----:B------:R-:W-:Y:S02]  /*0360*/  DMUL R12, R32, R30 ;  /* 0x0000001e200c7228 */ /* 0x000fe40000000000 */
[----:B------:R-:W-:Y:S02]  /*0370*/  VIADD R5, R31, 0xfff00000 ;  /* 0xfff000001f057836 */ /* 0x000fe40000000000 */
[----:B------:R-:W-:-:S04]  /*0380*/  IMAD.MOV.U32 R4, RZ, RZ, R30 ;  /* 0x000000ffff047224 */ /* 0x000fc800078e001e */
[----:B------:R-:W-:-:S08]  /*0390*/  DFMA R10, R12, -R12, R32 ;  /* 0x8000000c0c0a722b */ /* 0x000fd00000000020 */
[----:B------:R-:W-:Y:S01]  /*03a0*/  DFMA R8, R10, R4, R12 ;  /* 0x000000040a08722b */ /* 0x000fe2000000000c */
[----:B------:R-:W-:Y:S10]  /*03b0*/  @!P0 BRA `(.L_x_1) ;  /* 0x0000000000208947 */ /* 0x000ff40003800000 */
[----:B------:R-:W-:Y:S02]  /*03c0*/  IMAD.MOV.U32 R7, RZ, RZ, R33 ;  /* 0x000000ffff077224 */ /* 0x000fe400078e0021 */
[----:B------:R-:W-:Y:S01]  /*03d0*/  IMAD.MOV.U32 R31, RZ, RZ, R6 ;  /* 0x000000ffff1f7224 */ /* 0x000fe200078e0006 */
[----:B------:R-:W-:Y:S01]  /*03e0*/  MOV R6, 0x420 ;  /* 0x0000042000067802 */ /* 0x000fe20000000f00 */
[----:B------:R-:W-:Y:S02]  /*03f0*/  IMAD.MOV.U32 R4, RZ, RZ, R32 ;  /* 0x000000ffff047224 */ /* 0x000fe400078e0020 */
[----:B------:R-:W-:-:S07]  /*0400*/  IMAD.MOV.U32 R33, RZ, RZ, R5 ;  /* 0x000000ffff217224 */ /* 0x000fce00078e0005 */
[----:B-----5:R-:W-:Y:S05]  /*0410*/  CALL.REL.NOINC `($__internal_0_$__cuda_sm20_dsqrt_rn_f64_mediumpath_v1) ;  /* 0x0000000c00147944 */ /* 0x020fea0003c00000 */
[----:B------:R-:W-:Y:S02]  /*0420*/  IMAD.MOV.U32 R8, RZ, RZ, R4 ;  /* 0x000000ffff087224 */ /* 0x000fe400078e0004 */
[----:B------:R-:W-:-:S07]  /*0430*/  IMAD.MOV.U32 R9, RZ, RZ, R5 ;  /* 0x000000ffff097224 */ /* 0x000fce00078e0005 */
.L_x_1:
[----:B-----5:R-:W-:Y:S01]  /*0440*/  DADD R28, -R20, R28 ;  /* 0x00000000141c7229 */ /* 0x020fe2000000011c */
[----:B------:R-:W-:Y:S01]  /*0450*/  IMAD.MOV.U32 R12, RZ, RZ, 0x0 ;  /* 0x00000000ff0c7424 */ /* 0x000fe200078e00ff */
[----:B------:R-:W-:Y:S01]  /*0460*/  DADD R26, -R18, R26 ;  /* 0x00000000121a7229 */ /* 0x000fe2000000011a */
[----:B------:R-:W-:Y:S01]  /*0470*/  IMAD.MOV.U32 R13, RZ, RZ, 0x3fd80000 ;  /* 0x3fd80000ff0d7424 */ /* 0x000fe200078e00ff */
[----:B------:R-:W-:Y:S01]  /*0480*/  DADD R10, -R22, R14 ;  /* 0x00000000160a7229 */ /* 0x000fe2000000010e */
[----:B------:R-:W-:Y:S03]  /*0490*/  BSSY.RECONVERGENT B0, `(.L_x_2) ;  /* 0x000001c000007945 */ /* 0x000fe60003800200 */
[----:B------:R-:W-:-:S08]  /*04a0*/  DMUL R28, R28, R28 ;  /* 0x0000001c1c1c7228 */ /* 0x000fd00000000000 */
        /* <DEDUP_REMOVED lines=17> */
[----:B------:R-:W-:Y:S02]  /*05c0*/  IMAD.MOV.U32 R7, RZ, RZ, R11 ;  /* 0x000000ffff077224 */ /* 0x000fe400078e000b */
[----:B------:R-:W-:Y:S01]  /*05d0*/  IMAD.MOV.U32 R31, RZ, RZ, R6 ;  /* 0x000000ffff1f7224 */ /* 0x000fe200078e0006 */
[----:B------:R-:W-:Y:S01]  /*05e0*/  MOV R6, 0x630 ;  /* 0x0000063000067802 */ /* 0x000fe20000000f00 */
[----:B------:R-:W-:Y:S02]  /*05f0*/  IMAD.MOV.U32 R10, RZ, RZ, R14 ;  /* 0x000000ffff0a7224 */ /* 0x000fe400078e000e */
[----:B------:R-:W-:Y:S02]  /*0600*/  IMAD.MOV.U32 R11, RZ, RZ, R15 ;  /* 0x000000ffff0b7224 */ /* 0x000fe400078e000f */
[----:B------:R-:W-:-:S07]  /*0610*/  IMAD.MOV.U32 R33, RZ, RZ, R5 ;  /* 0x000000ffff217224 */ /* 0x000fce00078e0005 */
[----:B------:R-:W-:Y:S05]  /*0620*/  CALL.REL.NOINC `($__internal_0_$__cuda_sm20_dsqrt_rn_f64_mediumpath_v1) ;  /* 0x0000000800907944 */ /* 0x000fea0003c00000 */
[----:B------:R-:W-:Y:S02]  /*0630*/  IMAD.MOV.U32 R26, RZ, RZ, R4 ;  /* 0x000000ffff1a7224 */ /* 0x000fe400078e0004 */
[----:B------:R-:W-:-:S07]  /*0640*/  IMAD.MOV.U32 R27, RZ, RZ, R5 ;  /* 0x000000ffff1b7224 */ /* 0x000fce00078e0005 */
.L_x_3:
[----:B------:R-:W-:Y:S05]  /*0650*/  BSYNC.RECONVERGENT B0 ;  /* 0x0000000000007941 */ /* 0x000fea0003800200 */
.L_x_2:
[----:B------:R-:W-:Y:S01]  /*0660*/  DADD R26, R26, R8 ;  /* 0x000000001a1a7229 */ /* 0x000fe20000000008 */
[----:B------:R-:W-:Y:S01]  /*0670*/  UMOV UR4, 0x704a9409 ;  /* 0x704a940900047882 */ /* 0x000fe20000000000 */
[----:B------:R-:W-:Y:S01]  /*0680*/  UMOV UR5, 0x40c88b2f ;  /* 0x40c88b2f00057882 */ /* 0x000fe20000000000 */
[----:B------:R-:W-:Y:S05]  /*0690*/  BSSY.RECONVERGENT B0, `(.L_x_4) ;  /* 0x000001f000007945 */ /* 0x000fea0003800200 */
[----:B------:R-:W-:-:S08]  /*06a0*/  DMUL R26, R26, UR4 ;  /* 0x000000041a1a7c28 */ /* 0x000fd00008000000 */
[----:B------:R-:W-:-:S14]  /*06b0*/  DSETP.NEU.AND P2, PT, |R26|, +INF , PT ;  /* 0x7ff000001a00742a */ /* 0x000fdc0003f4d200 */
[----:B------:R-:W-:Y:S01]  /*06c0*/  @!P2 DMUL R28, RZ, R26 ;  /* 0x0000001aff1ca228 */ /* 0x000fe20000000000 */
[----:B------:R-:W-:Y:S01]  /*06d0*/  @!P2 IMAD.MOV.U32 R30, RZ, RZ, 0x1 ;  /* 0x00000001ff1ea424 */ /* 0x000fe200078e00ff */
[----:B------:R-:W-:Y:S09]  /*06e0*/  @!P2 BRA `(.L_x_5) ;  /* 0x000000000064a947 */ /* 0x000ff20003800000 */
[----:B------:R-:W-:Y:S01]  /*06f0*/  UMOV UR4, 0x6dc9c883 ;  /* 0x6dc9c88300047882 */ /* 0x000fe20000000000 */
[----:B------:R-:W-:Y:S01]  /*0700*/  UMOV UR5, 0x3fe45f30 ;  /* 0x3fe45f3000057882 */ /* 0x000fe20000000000 */
[C---:B------:R-:W-:Y:S01]  /*0710*/  DSETP.GE.AND P0, PT, |R26|.reuse, 2.14748364800000000000e+09, PT ;  /* 0x41e000001a00742a */ /* 0x040fe20003f06200 */
[----:B------:R-:W-:Y:S01]  /*0720*/  BSSY.RECONVERGENT B1, `(.L_x_6) ;  /* 0x0000014000017945 */ /* 0x000fe20003800200 */
[----:B------:R-:W-:Y:S01]  /*0730*/  DMUL R4, R26, UR4 ;  /* 0x000000041a047c28 */ /* 0x000fe20008000000 */
[----:B------:R-:W-:Y:S01]  /*0740*/  UMOV UR4, 0x54442d18 ;  /* 0x54442d1800047882 */ /* 0x000fe20000000000 */
[----:B------:R-:W-:-:S08]  /*0750*/  UMOV UR5, 0x3ff921fb ;  /* 0x3ff921fb00057882 */ /* 0x000fd00000000000 */
[----:B------:R-:W0:Y:S08]  /*0760*/  F2I.F64 R4, R4 ;  /* 0x0000000400047311 */ /* 0x000e300000301100 */
[----:B0-----:R-:W0:Y:S02]  /*0770*/  I2F.F64 R28, R4 ;  /* 0x00000004001c7312 */ /* 0x001e240000201c00 */
[----:B0-----:R-:W-:Y:S01]  /*0780*/  DFMA R6, R28, -UR4, R26 ;  /* 0x800000041c067c2b */ /* 0x001fe2000800001a */
[----:B------:R-:W-:Y:S01]  /*0790*/  UMOV UR4, 0x33145c00 ;  /* 0x33145c0000047882 */ /* 0x000fe20000000000 */
[----:B------:R-:W-:-:S06]  /*07a0*/  UMOV UR5, 0x3c91a626 ;  /* 0x3c91a62600057882 */ /* 0x000fcc0000000000 */
[----:B------:R-:W-:Y:S01]  /*07b0*/  DFMA R6, R28, -UR4, R6 ;  /* 0x800000041c067c2b */ /* 0x000fe20008000006 */
[----:B------:R-:W-:Y:S01]  /*07c0*/  UMOV UR4, 0x252049c0 ;  /* 0x252049c000047882 */ /* 0x000fe20000000000 */
[----:B------:R-:W-:-:S06]  /*07d0*/  UMOV UR5, 0x397b839a ;  /* 0x397b839a00057882 */ /* 0x000fcc0000000000 */
[----:B------:R-:W-:Y:S01]  /*07e0*/  DFMA R28, R28, -UR4, R6 ;  /* 0x800000041c1c7c2b */ /* 0x000fe20008000006 */
[----:B------:R-:W-:Y:S10]  /*07f0*/  @!P0 BRA `(.L_x_7) ;  /* 0x0000000000188947 */ /* 0x000ff40003800000 */
[----:B------:R-:W-:Y:S01]  /*0800*/  IMAD.MOV.U32 R6, RZ, RZ, R26 ;  /* 0x000000ffff067224 */ /* 0x000fe200078e001a */
[----:B------:R-:W-:Y:S01]  /*0810*/  MOV R28, 0x840 ;  /* 0x00000840001c7802 */ /* 0x000fe20000000f00 */
[----:B------:R-:W-:-:S07]  /*0820*/  IMAD.MOV.U32 R14, RZ, RZ, R27 ;  /* 0x000000ffff0e7224 */ /* 0x000fce00078e001b */
[----:B------:R-:W-:Y:S05]  /*0830*/  CALL.REL.NOINC `($_Z6kernel4d3_tPS_S0_Pdll$__internal_trig_reduction_slowpathd) ;  /* 0x0000000800b87944 */ /* 0x000fea0003c00000 */
[----:B------:R-:W-:Y:S02]  /*0840*/  IMAD.MOV.U32 R28, RZ, RZ, R6 ;  /* 0x000000ffff1c7224 */ /* 0x000fe400078e0006 */
[----:B------:R-:W-:-:S07]  /*0850*/  IMAD.MOV.U32 R29, RZ, RZ, R7 ;  /* 0x000000ffff1d7224 */ /* 0x000fce00078e0007 */
.L_x_7:
[----:B------:R-:W-:Y:S05]  /*0860*/  BSYNC.RECONVERGENT B1 ;  /* 0x0000000000017941 */ /* 0x000fea0003800200 */
.L_x_6:
[----:B------:R-:W-:-:S07]  /*0870*/  VIADD R30, R4, 0x1 ;  /* 0x00000001041e7836 */ /* 0x000fce0000000000 */
.L_x_5:
[----:B------:R-:W-:Y:S05]  /*0880*/  BSYNC.RECONVERGENT B0 ;  /* 0x0000000000007941 */ /* 0x000fea0003800200 */
.L_x_4:
[----:B------:R-:W-:-:S05]  /*0890*/  IMAD.SHL.U32 R4, R30, 0x40, RZ ;  /* 0x000000401e047824 */ /* 0x000fca00078e00ff */
[----:B------:R-:W-:-:S04]  /*08a0*/  LOP3.LUT R4, R4, 0x40, RZ, 0xc0, !PT ;  /* 0x0000004004047812 */ /* 0x000fc800078ec0ff */
[----:B------:R-:W-:-:S05]  /*08b0*/  IADD3 R36, P0, PT, R4, UR16, RZ ;  /* 0x0000001004247c10 */ /* 0x000fca000ff1e0ff */
[----:B------:R-:W-:-:S05]  /*08c0*/  IMAD.X R37, RZ, RZ, UR17, P0 ;  /* 0x00000011ff257e24 */ /* 0x000fca00080e06ff */
[----:B------:R-:W2:Y:S04]  /*08d0*/  LDG.E.128.CONSTANT R4, desc[UR6][R36.64] ;  /* 0x0000000624047981 */ /* 0x000ea8000c1e9d00 */
[----:B------:R-:W3:Y:S04]  /*08e0*/  LDG.E.128.CONSTANT R8, desc[UR6][R36.64+0x10] ;  /* 0x0000100624087981 */ /* 0x000ee8000c1e9d00 */
[----:B------:R-:W4:Y:S01]  /*08f0*/  LDG.E.128.CONSTANT R12, desc[UR6][R36.64+0x20] ;  /* 0x00002006240c7981 */ /* 0x000f22000c1e9d00 */
[----:B------:R-:W-:Y:S01]  /*0900*/  LOP3.LUT R31, R30, 0x1, RZ, 0xc0, !PT ;  /* 0x000000011e1f7812 */ /* 0x000fe200078ec0ff */
[----:B------:R-:W-:Y:S01]  /*0910*/  IMAD.MOV.U32 R34, RZ, RZ, 0x20fd8164 ;  /* 0x20fd8164ff227424 */ /* 0x000fe200078e00ff */
[----:B------:R-:W-:Y:S01]  /*0920*/  DMUL R32, R28, R28 ;  /* 0x0000001c1c207228 */ /* 0x000fe20000000000 */
[----:B------:R-:W-:Y:S01]  /*0930*/  BSSY.RECONVERGENT B0, `(.L_x_8) ;  /* 0x0000030000007945 */ /* 0x000fe20003800200 */
[----:B------:R-:W-:Y:S01]  /*0940*/  ISETP.NE.U32.AND P0, PT, R31, 0x1, PT ;  /* 0x000000011f00780c */ /* 0x000fe20003f05070 */
[----:B------:R-:W-:-:S03]  /*0950*/  IMAD.MOV.U32 R31, RZ, RZ, 0x3da8ff83 ;  /* 0x3da8ff83ff1f7424 */ /* 0x000fc600078e00ff */
[----:B------:R-:W-:Y:S02]  /*0960*/  FSEL R34, R34, -8.06006814911005101289e+34, !P0 ;  /* 0xf9785eba22227808 */ /* 0x000fe40004000000 */
[----:B------:R-:W-:-:S06]  /*0970*/  FSEL R35, -R31, 0.11223486810922622681, !P0 ;  /* 0x3de5db651f237808 */ /* 0x000fcc0004000100 */
[----:B--2---:R-:W-:-:S08]  /*0980*/  DFMA R4, R32, R34, R4 ;  /* 0x000000222004722b */ /* 0x004fd00000000004 */
[----:B------:R-:W-:-:S08]  /*0990*/  DFMA R4, R32, R4, R6 ;  /* 0x000000042004722b */ /* 0x000fd00000000006 */
[----:B---3--:R-:W-:-:S08]  /*09a0*/  DFMA R4, R32, R4, R8 ;  /* 0x000000042004722b */ /* 0x008fd00000000008 */
[----:B------:R-:W-:-:S08]  /*09b0*/  DFMA R4, R32, R4, R10 ;  /* 0x000000042004722b */ /* 0x000fd0000000000a */
[----:B----4-:R-:W-:-:S08]  /*09c0*/  DFMA R4, R32, R4, R12 ;  /* 0x000000042004722b */ /* 0x010fd0000000000c */
[----:B------:R-:W-:-:S08]  /*09d0*/  DFMA R4, R32, R4, R14 ;  /* 0x000000042004722b */ /* 0x000fd0000000000e */
[----:B------:R-:W-:Y:S02]  /*09e0*/  DFMA R28, R4, R28, R28 ;  /* 0x0000001c041c722b */ /* 0x000fe4000000001c */
[----:B------:R-:W-:-:S10]  /*09f0*/  DFMA R4, R32, R4, 1 ;  /* 0x3ff000002004742b */ /* 0x000fd40000000004 */
[----:B------:R-:W-:Y:S02]  /*0a00*/  FSEL R6, R4, R28, !P0 ;  /* 0x0000001c04067208 */ /* 0x000fe40004000000 */
[----:B------:R-:W-:Y:S01]  /*0a10*/  FSEL R7, R5, R29, !P0 ;  /* 0x0000001d05077208 */ /* 0x000fe20004000000 */
[----:B------:R-:W-:Y:S01]  /*0a20*/  @!P2 DMUL R28, RZ, R26 ;  /* 0x0000001aff1ca228 */ /* 0x000fe20000000000 */
[----:B------:R-:W-:Y:S01]  /*0a30*/  LOP3.LUT P0, RZ, R30, 0x2, RZ, 0xc0, !PT ;  /* 0x000000021eff7812 */ /* 0x000fe2000780c0ff */
[----:B------:R-:W-:-:S03]  /*0a40*/  @!P2 IMAD.MOV.U32 R30, RZ, RZ, RZ ;  /* 0x000000ffff1ea224 */ /* 0x000fc600078e00ff */
[----:B------:R-:W-:-:S10]  /*0a50*/  DADD R4, RZ, -R6 ;  /* 0x00000000ff047229 */ /* 0x000fd40000000806 */
[----:B------:R-:W-:Y:S02]  /*0a60*/  FSEL R4, R6, R4, !P0 ;  /* 0x0000000406047208 */ /* 0x000fe40004000000 */
[----:B------:R-:W-:-:S06]  /*0a70*/  FSEL R5, R7, R5, !P0 ;  /* 0x0000000507057208 */ /* 0x000fcc0004000000 */
[----:B------:R-:W-:Y:S01]  /*0a80*/  DADD R2, R2, R4 ;  /* 0x0000000002027229 */ /* 0x000fe20000000004 */
[----:B------:R-:W-:Y:S10]  /*0a90*/  @!P2 BRA `(.L_x_9) ;  /* 0x000000000064a947 */ /* 0x000ff40003800000 */
[----:B------:R-:W-:Y:S01]  /*0aa0*/  UMOV UR4, 0x6dc9c883 ;  /* 0x6dc9c88300047882 */ /* 0x000fe20000000000 */
[----:B------:R-:W-:Y:S01]  /*0ab0*/  UMOV UR5, 0x3fe45f30 ;  /* 0x3fe45f3000057882 */ /* 0x000fe20000000000 */
[C---:B------:R-:W-:Y:S02]  /*0ac0*/  DSETP.GE.AND P0, PT, |R26|.reuse, 2.14748364800000000000e+09, PT ;  /* 0x41e000001a00742a */ /* 0x040fe40003f06200 */
        /* <DEDUP_REMOVED lines=13> */
[----:B------:R-:W-:Y:S01]  /*0ba0*/  BSSY.RECONVERGENT B1, `(.L_x_10) ;  /* 0x0000005000017945 */ /* 0x000fe20003800200 */
[----:B------:R-:W-:Y:S01]  /*0bb0*/  IMAD.MOV.U32 R6, RZ, RZ, R26 ;  /* 0x000000ffff067224 */ /* 0x000fe200078e001a */
[----:B------:R-:W-:Y:S01]  /*0bc0*/  MOV R28, 0xbf0 ;  /* 0x00000bf0001c7802 */ /* 0x000fe20000000f00 */
[----:B------:R-:W-:-:S07]  /*0bd0*/  IMAD.MOV.U32 R14, RZ, RZ, R27 ;  /* 0x000000ffff0e7224 */ /* 0x000fce00078e001b */
[----:B------:R-:W-:Y:S05]  /*0be0*/  CALL.REL.NOINC `($_Z6kernel4d3_tPS_S0_Pdll$__internal_trig_reduction_slowpathd) ;  /* 0x0000000400cc7944 */ /* 0x000fea0003c00000 */
[----:B------:R-:W-:Y:S05]  /*0bf0*/  BSYNC.RECONVERGENT B1 ;  /* 0x0000000000017941 */ /* 0x000fea0003800200 */
.L_x_10:
[----:B------:R-:W-:Y:S02]  /*0c00*/  IMAD.MOV.U32 R30, RZ, RZ, R4 ;  /* 0x000000ffff1e7224 */ /* 0x000fe400078e0004 */
[----:B------:R-:W-:Y:S02]  /*0c10*/  IMAD.MOV.U32 R28, RZ, RZ, R6 ;  /* 0x000000ffff1c7224 */ /* 0x000fe400078e0006 */
[----:B------:R-:W-:-:S07]  /*0c20*/  IMAD.MOV.U32 R29, RZ, RZ, R7 ;  /* 0x000000ffff1d7224 */ /* 0x000fce00078e0007 */
.L_x_9:
[----:B------:R-:W-:Y:S05]  /*0c30*/  BSYNC.RECONVERGENT B0 ;  /* 0x0000000000007941 */ /* 0x000fea0003800200 */
.L_x_8:
        /* <DEDUP_REMOVED lines=9> */
[----:B------:R-:W-:Y:S01]  /*0cd0*/  UIADD3 UR8, UP1, UPT, UR8, -0x1, URZ ;  /* 0xffffffff08087890 */ /* 0x000fe2000ff3e0ff */
[----:B------:R-:W-:Y:S01]  /*0ce0*/  IMAD.MOV.U32 R31, RZ, RZ, 0x3da8ff83 ;  /* 0x3da8ff83ff1f7424 */ /* 0x000fe200078e00ff */
[----:B------:R-:W-:Y:S01]  /*0cf0*/  ISETP.NE.U32.AND P0, PT, R26, 0x1, PT ;  /* 0x000000011a00780c */ /* 0x000fe20003f05070 */
[----:B------:R-:W-:Y:S01]  /*0d00*/  DMUL R26, R28, R28 ;  /* 0x0000001c1c1a7228 */ /* 0x000fe20000000000 */
[----:B------:R-:W-:-:S02]  /*0d10*/  UISETP.NE.U32.AND UP0, UPT, UR8, URZ, UPT ;  /* 0x000000ff0800728c */ /* 0x000fc4000bf05070 */
[----:B------:R-:W-:Y:S01]  /*0d20*/  FSEL R34, R34, -8.06006814911005101289e+34, !P0 ;  /* 0xf9785eba22227808 */ /* 0x000fe20004000000 */
[----:B------:R-:W-:Y:S01]  /*0d30*/  UIADD3.X UR9, UPT, UPT, UR9, -0x1, URZ, UP1, !UPT ;  /* 0xffffffff09097890 */ /* 0x000fe20008ffe4ff */
[----:B------:R-:W-:-:S03]  /*0d40*/  FSEL R35, -R31, 0.11223486810922622681, !P0 ;  /* 0x3de5db651f237808 */ /* 0x000fc60004000100 */
[----:B------:R-:W-:-:S03]  /*0d50*/  UISETP.NE.AND.EX UP0, UPT, UR9, URZ, UPT, UP0 ;  /* 0x000000ff0900728c */ /* 0x000fc6000bf05300 */
        /* <DEDUP_REMOVED lines=9> */
[----:B------:R-:W-:Y:S02]  /*0df0*/  FSEL R7, R5, R29, !P0 ;  /* 0x0000001d05077208 */ /* 0x000fe40004000000 */
[----:B------:R-:W-:-:S04]  /*0e00*/  LOP3.LUT P0, RZ, R30, 0x2, RZ, 0xc0, !PT ;  /* 0x000000021eff7812 */ /* 0x000fc8000780c0ff */
[----:B------:R-:W-:-:S10]  /*0e10*/  DADD R4, RZ, -R6 ;  /* 0x00000000ff047229 */ /* 0x000fd40000000806 */
[----:B------:R-:W-:Y:S02]  /*0e20*/  FSEL R4, R6, R4, !P0 ;  /* 0x0000000406047208 */ /* 0x000fe40004000000 */
[----:B------:R-:W-:Y:S02]  /*0e30*/  FSEL R5, R7, R5, !P0 ;  /* 0x0000000507057208 */ /* 0x000fe40004000000 */
[----:B------:R-:W-:-:S04]  /*0e40*/  IADD3 R24, P0, PT, R24, 0x18, RZ ;  /* 0x0000001818187810 */ /* 0x000fc80007f1e0ff */
[----:B------:R-:W-:Y:S01]  /*0e50*/  DADD R16, R16, R4 ;  /* 0x0000000010107229 */ /* 0x000fe20000000004 */
[----:B------:R-:W-:Y:S01]  /*0e60*/  IMAD.X R25, RZ, RZ, R25, P0 ;  /* 0x000000ffff197224 */ /* 0x000fe200000e0619 */
[----:B------:R-:W-:Y:S09]  /*0e70*/  BRA.U UP0, `(.L_x_11) ;  /* 0xfffffff100ec7547 */ /* 0x000ff2000b83ffff */
.L_x_0:
[----:B------:R-:W-:Y:S01]  /*0e80*/  DMUL R16, R16, R16 ;  /* 0x0000001010107228 */ /* 0x000fe20000000000 */
[----:B------:R-:W-:Y:S01]  /*0e90*/  IMAD.MOV.U32 R6, RZ, RZ, 0x0 ;  /* 0x00000000ff067424 */ /* 0x000fe200078e00ff */
[----:B------:R-:W-:Y:S01]  /*0ea0*/  BSSY.RECONVERGENT B0, `(.L_x_12) ;  /* 0x0000017000007945 */ /* 0x000fe20003800200 */
[----:B------:R-:W-:-:S05]  /*0eb0*/  IMAD.MOV.U32 R7, RZ, RZ, 0x3fd80000 ;  /* 0x3fd80000ff077424 */ /* 0x000fca00078e00ff */
        /* <DEDUP_REMOVED lines=15> */
[----:B------:R-:W-:Y:S01]  /*0fb0*/  IMAD.MOV.U32 R4, RZ, RZ, R16 ;  /* 0x000000ffff047224 */ /* 0x000fe200078e0010 */
[----:B------:R-:W-:Y:S01]  /*0fc0*/  MOV R6, 0x1010 ;  /* 0x0000101000067802 */ /* 0x000fe20000000f00 */
[----:B------:R-:W-:Y:S02]  /*0fd0*/  IMAD.MOV.U32 R7, RZ, RZ, R17 ;  /* 0x000000ffff077224 */ /* 0x000fe400078e0011 */
[----:B------:R-:W-:Y:S02]  /*0fe0*/  IMAD.MOV.U32 R31, RZ, RZ, R2 ;  /* 0x000000ffff1f7224 */ /* 0x000fe400078e0002 */
[----:B------:R-:W-:-:S07]  /*0ff0*/  IMAD.MOV.U32 R33, RZ, RZ, R9 ;  /* 0x000000ffff217224 */ /* 0x000fce00078e0009 */
[----:B------:R-:W-:Y:S05]  /*1000*/  CALL.REL.NOINC `($__internal_0_$__cuda_sm20_dsqrt_rn_f64_mediumpath_v1) ;  /* 0x0000000000187944 */ /* 0x000fea0003c00000 */
.L_x_13:
[----:B------:R-:W-:Y:S05]  /*1010*/  BSYNC.RECONVERGENT B0 ;  /* 0x0000000000007941 */ /* 0x000fea0003800200 */
.L_x_12:
[----:B------:R-:W0:Y:S02]  /*1020*/  LDCU.64 UR4, c[0x0][0x3a8] ;  /* 0x00007500ff0477ac */ /* 0x000e240008000a00 */
[----:B0-----:R-:W-:-:S04]  /*1030*/  LEA R2, P0, R0, UR4, 0x3 ;  /* 0x0000000400027c11 */ /* 0x001fc8000f8018ff */
[----:B------:R-:W-:-:S05]  /*1040*/  LEA.HI.X R3, R0, UR5, RZ, 0x3, P0 ;  /* 0x0000000500037c11 */ /* 0x000fca00080f1cff */
[----:B------:R-:W-:Y:S01]  /*1050*/  STG.E.64 desc[UR6][R2.64], R4 ;  /* 0x0000000402007986 */ /* 0x000fe2000c101b06 */
[----:B------:R-:W-:Y:S05]  /*1060*/  EXIT ;  /* 0x000000000000794d */ /* 0x000fea0003800000 */
        .weak           $__internal_0_$__cuda_sm20_dsqrt_rn_f64_mediumpath_v1
        .type           $__internal_0_$__cuda_sm20_dsqrt_rn_f64_mediumpath_v1,@function
        .size           $__internal_0_$__cuda_sm20_dsqrt_rn_f64_mediumpath_v1,($_Z6kernel4d3_tPS_S0_Pdll$__internal_trig_reduction_slowpathd - $__internal_0_$__cuda_sm20_dsqrt_rn_f64_mediumpath_v1)
$__internal_0_$__cuda_sm20_dsqrt_rn_f64_mediumpath_v1:
[----:B------:R-:W-:Y:S01]  /*1070*/  ISETP.GE.U32.AND P0, PT, R31, -0x3400000, PT ;  /* 0xfcc000001f00780c */ /* 0x000fe20003f06070 */
[----:B------:R-:W-:Y:S01]  /*1080*/  BSSY.RECONVERGENT B1, `(.L_x_14) ;  /* 0x0000025000017945 */ /* 0x000fe20003800200 */
[----:B------:R-:W-:Y:S02]  /*1090*/  IMAD.MOV.U32 R5, RZ, RZ, R7 ;  /* 0x000000ffff057224 */ /* 0x000fe400078e0007 */
[----:B------:R-:W-:-:S09]  /*10a0*/  IMAD.MOV.U32 R31, RZ, RZ, R33 ;  /* 0x000000ffff1f7224 */ /* 0x000fd200078e0021 */
[----:B------:R-:W-:Y:S05]  /*10b0*/  @!P0 BRA `(.L_x_15) ;  /* 0x0000000000208947 */ /* 0x000fea0003800000 */
[----:B------:R-:W-:-:S10]  /*10c0*/  DFMA.RM R10, R10, R30, R12 ;  /* 0x0000001e0a0a722b */ /* 0x000fd4000000400c */
[----:B------:R-:W-:-:S05]  /*10d0*/  IADD3 R12, P0, PT, R10, 0x1, RZ ;  /* 0x000000010a0c7810 */ /* 0x000fca0007f1e0ff */
[----:B------:R-:W-:-:S06]  /*10e0*/  IMAD.X R13, RZ, RZ, R11, P0 ;  /* 0x000000ffff0d7224 */ /* 0x000fcc00000e060b */
[----:B------:R-:W-:-:S08]  /*10f0*/  DFMA.RP R4, -R10, R12, R4 ;  /* 0x0000000c0a04722b */ /* 0x000fd00000008104 */
[----:B------:R-:W-:-:S06]  /*1100*/  DSETP.GT.AND P0, PT, R4, RZ, PT ;  /* 0x000000ff0400722a */ /* 0x000fcc0003f04000 */
[----:B------:R-:W-:Y:S02]  /*1110*/  FSEL R10, R12, R10, P0 ;  /* 0x0000000a0c0a7208 */ /* 0x000fe40000000000 */
[----:B------:R-:W-:Y:S01]  /*1120*/  FSEL R11, R13, R11, P0 ;  /* 0x0000000b0d0b7208 */ /* 0x000fe20000000000 */
[----:B------:R-:W-:Y:S06]  /*1130*/  BRA `(.L_x_16) ;  /* 0x0000000000647947 */ /* 0x000fec0003800000 */
.L_x_15:
[----:B------:R-:W-:-:S14]  /*1140*/  DSETP.NE.AND P0, PT, R4, RZ, PT ;  /* 0x000000ff0400722a */ /* 0x000fdc0003f05000 */
[----:B------:R-:W-:Y:S05]  /*1150*/  @!P0 BRA `(.L_x_17) ;  /* 0x0000000000588947 */ /* 0x000fea0003800000 */
[----:B------:R-:W-:-:S13]  /*1160*/  ISETP.GE.AND P0, PT, R5, RZ, PT ;  /* 0x000000ff0500720c */ /* 0x000fda0003f06270 */
[----:B------:R-:W-:Y:S02]  /*1170*/  @!P0 IMAD.MOV.U32 R10, RZ, RZ, 0x0 ;  /* 0x00000000ff0a8424 */ /* 0x000fe400078e00ff */
[----:B------:R-:W-:Y:S01]  /*1180*/  @!P0 IMAD.MOV.U32 R11, RZ, RZ, -0x80000 ;  /* 0xfff80000ff0b8424 */ /* 0x000fe200078e00ff */
[----:B------:R-:W-:Y:S06]  /*1190*/  @!P0 BRA `(.L_x_16) ;  /* 0x00000000004c8947 */ /* 0x000fec0003800000 */
[----:B------:R-:W-:-:S13]  /*11a0*/  ISETP.GT.AND P0, PT, R5, 0x7fefffff, PT ;  /* 0x7fefffff0500780c */ /* 0x000fda0003f04270 */
[----:B------:R-:W-:Y:S05]  /*11b0*/  @P0 BRA `(.L_x_17) ;  /* 0x0000000000400947 */ /* 0x000fea0003800000 */
[----:B------:R-:W-:Y:S01]  /*11c0*/  DMUL R4, R4, 8.11296384146066816958e+31 ;  /* 0x4690000004047828 */ /* 0x000fe20000000000 */
[----:B------:R-:W-:Y:S02]  /*11d0*/  IMAD.MOV.U32 R10, RZ, RZ, RZ ;  /* 0x000000ffff0a7224 */ /* 0x000fe400078e00ff */
[----:B------:R-:W-:Y:S02]  /*11e0*/  IMAD.MOV.U32 R30, RZ, RZ, 0x0 ;  /* 0x00000000ff1e7424 */ /* 0x000fe400078e00ff */
[----:B------:R-:W-:Y:S01]  /*11f0*/  IMAD.MOV.U32 R31, RZ, RZ, 0x3fd80000 ;  /* 0x3fd80000ff1f7424 */ /* 0x000fe200078e00ff */
[----:B------:R-:W0:Y:S02]  /*1200*/  MUFU.RSQ64H R11, R5 ;  /* 0x00000005000b7308 */ /* 0x000e240000001c00 */
[----:B0-----:R-:W-:-:S08]  /*1210*/  DMUL R12, R10, R10 ;  /* 0x0000000a0a0c7228 */ /* 0x001fd00000000000 */
[----:B------:R-:W-:-:S08]  /*1220*/  DFMA R12, R4, -R12, 1 ;  /* 0x3ff00000040c742b */ /* 0x000fd0000000080c */
[----:B------:R-:W-:Y:S02]  /*1230*/  DFMA R30, R12, R30, 0.5 ;  /* 0x3fe000000c1e742b */ /* 0x000fe4000000001e */
[----:B------:R-:W-:-:S08]  /*1240*/  DMUL R12, R10, R12 ;  /* 0x0000000c0a0c7228 */ /* 0x000fd00000000000 */
[----:B------:R-:W-:-:S08]  /*1250*/  DFMA R12, R30, R12, R10 ;  /* 0x0000000c1e0c722b */ /* 0x000fd0000000000a */
[----:B------:R-:W-:Y:S02]  /*1260*/  DMUL R10, R4, R12 ;  /* 0x0000000c040a7228 */ /* 0x000fe40000000000 */
[----:B------:R-:W-:-:S06]  /*1270*/  VIADD R13, R13, 0xfff00000 ;  /* 0xfff000000d0d7836 */ /* 0x000fcc0000000000 */
[----:B------:R-:W-:-:S08]  /*1280*/  DFMA R30, R10, -R10, R4 ;  /* 0x8000000a0a1e722b */ /* 0x000fd00000000004 */
[----:B------:R-:W-:-:S10]  /*1290*/  DFMA R10, R12, R30, R10 ;  /* 0x0000001e0c0a722b */ /* 0x000fd4000000000a */
[----:B------:R-:W-:Y:S01]  /*12a0*/  VIADD R11, R11, 0xfcb00000 ;  /* 0xfcb000000b0b7836 */ /* 0x000fe20000000000 */
[----:B------:R-:W-:Y:S06]  /*12b0*/  BRA `(.L_x_16) ;  /* 0x0000000000047947 */ /* 0x000fec0003800000 */
.L_x_17:
[----:B------:R-:W-:-:S11]  /*12c0*/  DADD R10, R4, R4 ;  /* 0x00000000040a7229 */ /* 0x000fd60000000004 */
.L_x_16:
[----:B------:R-:W-:Y:S05]  /*12d0*/  BSYNC.RECONVERGENT B1 ;  /* 0x0000000000017941 */ /* 0x000fea0003800200 */
.L_x_14:
[----:B------:R-:W-:Y:S02]  /*12e0*/  IMAD.MOV.U32 R7, RZ, RZ, 0x0 ;  /* 0x00000000ff077424 */ /* 0x000fe400078e00ff */
[----:B------:R-:W-:Y:S02]  /*12f0*/  IMAD.MOV.U32 R4, RZ, RZ, R10 ;  /* 0x000000ffff047224 */ /* 0x000fe400078e000a */
[----:B------:R-:W-:Y:S01]  /*1300*/  IMAD.MOV.U32 R5, RZ, RZ, R11 ;  /* 0x000000ffff057224 */ /* 0x000fe200078e000b */
[----:B------:R-:W-:Y:S06]  /*1310*/  RET.REL.NODEC R6 `(_Z6kernel4d3_tPS_S0_Pdll) ;  /* 0xffffffec06387950 */ /* 0x000fec0003c3ffff */
        .type           $_Z6kernel4d3_tPS_S0_Pdll$__internal_trig_reduction_slowpathd,@function
        .size           $_Z6kernel4d3_tPS_S0_Pdll$__internal_trig_reduction_slowpathd,(.L_x_27 - $_Z6kernel4d3_tPS_S0_Pdll$__internal_trig_reduction_slowpathd)
$_Z6kernel4d3_tPS_S0_Pdll$__internal_trig_reduction_slowpathd:
[--C-:B------:R-:W-:Y:S01]  /*1320*/  SHF.R.U32.HI R12, RZ, 0x14, R14.reuse ;  /* 0x00000014ff0c7819 */ /* 0x100fe2000001160e */
[----:B------:R-:W-:Y:S02]  /*1330*/  IMAD.MOV.U32 R7, RZ, RZ, R14 ;  /* 0x000000ffff077224 */ /* 0x000fe400078e000e */
[----:B------:R-:W-:Y:S01]  /*1340*/  IMAD.MOV.U32 R4, RZ, RZ, RZ ;  /* 0x000000ffff047224 */ /* 0x000fe200078e00ff */
[----:B------:R-:W-:-:S04]  /*1350*/  LOP3.LUT R5, R12, 0x7ff, RZ, 0xc0, !PT ;  /* 0x000007ff0c057812 */ /* 0x000fc800078ec0ff */
[----:B------:R-:W-:-:S13]  /*1360*/  ISETP.NE.AND P0, PT, R5, 0x7ff, PT ;  /* 0x000007ff0500780c */ /* 0x000fda0003f05270 */
[----:B------:R-:W-:Y:S05]  /*1370*/  @!P0 BRA `(.L_x_18) ;  /* 0x0000000800448947 */ /* 0x000fea0003800000 */
[----:B------:R-:W-:Y:S01]  /*1380*/  VIADD R4, R5, 0xfffffc00 ;  /* 0xfffffc0005047836 */ /* 0x000fe20000000000 */
[----:B------:R-:W-:Y:S01]  /*1390*/  BSSY.RECONVERGENT B2, `(.L_x_19) ;  /* 0x000002e000027945 */ /* 0x000fe20003800200 */
[----:B------:R-:W-:-:S03]  /*13a0*/  CS2R R8, SRZ ;  /* 0x0000000000087805 */ /* 0x000fc6000001ff00 */
[----:B------:R-:W-:Y:S02]  /*13b0*/  SHF.R.U32.HI R15, RZ, 0x6, R4 ;  /* 0x00000006ff0f7819 */ /* 0x000fe40000011604 */
[----:B------:R-:W-:Y:S02]  /*13c0*/  ISETP.GE.U32.AND P0, PT, R4, 0x80, PT ;  /* 0x000000800400780c */ /* 0x000fe40003f06070 */
[C---:B------:R-:W-:Y:S02]  /*13d0*/  IADD3 R10, PT, PT, -R15.reuse, 0x13, RZ ;  /* 0x000000130f0a7810 */ /* 0x040fe40007ffe1ff */
[----:B------:R-:W-:Y:S02]  /*13e0*/  IADD3 R11, PT, PT, -R15, 0xf, RZ ;  /* 0x0000000f0f0b7810 */ /* 0x000fe40007ffe1ff */
[----:B------:R-:W-:-:S04]  /*13f0*/  SEL R10, R10, 0x12, P0 ;  /* 0x000000120a0a7807 */ /* 0x000fc80000000000 */
[----:B------:R-:W-:-:S13]  /*1400*/  ISETP.GE.AND P0, PT, R11, R10, PT ;  /* 0x0000000a0b00720c */ /* 0x000fda0003f06270 */
[----:B------:R-:W-:Y:S05]  /*1410*/  @P0 BRA `(.L_x_20) ;  /* 0x0000000000940947 */ /* 0x000fea0003800000 */
[----:B------:R-:W0:Y:S01]  /*1420*/  LDC.64 R4, c[0x0][0x358] ;  /* 0x0000d600ff047b82 */ /* 0x000e220000000a00 */
[C---:B------:R-:W-:Y:S01]  /*1430*/  SHF.L.U64.HI R31, R6.reuse, 0xb, R7 ;  /* 0x0000000b061f7819 */ /* 0x040fe20000010207 */
[----:B------:R-:W-:Y:S01]  /*1440*/  BSSY.RECONVERGENT B3, `(.L_x_21) ;  /* 0x0000021000037945 */ /* 0x000fe20003800200 */
[----:B------:R-:W-:Y:S01]  /*1450*/  IMAD.SHL.U32 R13, R6, 0x800, RZ ;  /* 0x00000800060d7824 */ /* 0x000fe200078e00ff */
[----:B------:R-:W-:Y:S01]  /*1460*/  IADD3 R29, PT, PT, RZ, -R15, -R10 ;  /* 0x8000000fff1d7210 */ /* 0x000fe20007ffe80a */
[----:B------:R-:W-:Y:S01]  /*1470*/  IMAD.MOV.U32 R30, RZ, RZ, RZ ;  /* 0x000000ffff1e7224 */ /* 0x000fe200078e00ff */
[----:B------:R-:W-:Y:S02]  /*1480*/  CS2R R8, SRZ ;  /* 0x0000000000087805 */ /* 0x000fe4000001ff00 */
[----:B------:R-:W-:-:S07]  /*1490*/  LOP3.LUT R31, R31, 0x80000000, RZ, 0xfc, !PT ;  /* 0x800000001f1f7812 */ /* 0x000fce00078efcff */
.L_x_22:
[----:B------:R-:W1:Y:S01]  /*14a0*/  LDC.64 R6, c[0x4][RZ] ;  /* 0x01000000ff067b82 */ /* 0x000e620000000a00 */
[----:B0-----:R-:W-:Y:S02]  /*14b0*/  R2UR UR4, R4 ;  /* 0x00000000040472ca */ /* 0x001fe400000e0000 */
[----:B------:R-:W-:Y:S01]  /*14c0*/  R2UR UR5, R5 ;  /* 0x00000000050572ca */ /* 0x000fe200000e0000 */
[----:B-1----:R-:W-:-:S12]  /*14d0*/  IMAD.WIDE R6, R11, 0x8, R6 ;  /* 0x000000080b067825 */ /* 0x002fd800078e0206 */
[----:B------:R-:W2:Y:S01]  /*14e0*/  LDG.E.64.CONSTANT R6, desc[UR4][R6.64] ;  /* 0x0000000406067981 */ /* 0x000ea2000c1e9b00 */
[----:B------:R-:W-:Y:S02]  /*14f0*/  VIADD R29, R29, 0x1 ;  /* 0x000000011d1d7836 */ /* 0x000fe40000000000 */
[----:B------:R-:W-:Y:S02]  /*1500*/  VIADD R11, R11, 0x1 ;  /* 0x000000010b0b7836 */ /* 0x000fe40000000000 */
[----:B--2---:R-:W-:-:S04]  /*1510*/  IMAD.WIDE.U32 R8, P3, R6, R13, R8 ;  /* 0x0000000d06087225 */ /* 0x004fc80007860008 */
[----:B------:R-:W-:Y:S02]  /*1520*/  IMAD R33, R6, R31, RZ ;  /* 0x0000001f06217224 */ /* 0x000fe400078e02ff */
[CC--:B------:R-:W-:Y:S02]  /*1530*/  IMAD R32, R7.reuse, R13.reuse, RZ ;  /* 0x0000000d07207224 */ /* 0x0c0fe400078e02ff */
[----:B------:R-:W-:Y:S01]  /*1540*/  IMAD.HI.U32 R35, R7, R13, RZ ;  /* 0x0000000d07237227 */ /* 0x000fe200078e00ff */
[----:B------:R-:W-:-:S03]  /*1550*/  IADD3 R9, P0, PT, R33, R9, RZ ;  /* 0x0000000921097210 */ /* 0x000fc60007f1e0ff */
[----:B------:R-:W-:Y:S01]  /*1560*/  IMAD R33, R30, 0x8, R1 ;  /* 0x000000081e217824 */ /* 0x000fe200078e0201 */
[----:B------:R-:W-:Y:S01]  /*1570*/  IADD3 R9, P1, PT, R32, R9, RZ ;  /* 0x0000000920097210 */ /* 0x000fe20007f3e0ff */
[----:B------:R-:W-:-:S04]  /*1580*/  IMAD.HI.U32 R32, R6, R31, RZ ;  /* 0x0000001f06207227 */ /* 0x000fc800078e00ff */
[----:B------:R-:W-:Y:S01]  /*1590*/  IMAD.X R6, RZ, RZ, R32, P3 ;  /* 0x000000ffff067224 */ /* 0x000fe200018e0620 */
[----:B------:R0:W-:Y:S01]  /*15a0*/  STL.64 [R33], R8 ;  /* 0x0000000821007387 */ /* 0x0001e20000100a00 */
[----:B------:R-:W-:-:S03]  /*15b0*/  IMAD.HI.U32 R32, R7, R31, RZ ;  /* 0x0000001f07207227 */ /* 0x000fc600078e00ff */
[----:B------:R-:W-:Y:S01]  /*15c0*/  IADD3.X R6, P0, PT, R35, R6, RZ, P0, !PT ;  /* 0x0000000623067210 */ /* 0x000fe2000071e4ff */
[----:B------:R-:W-:Y:S02]  /*15d0*/  IMAD R7, R7, R31, RZ ;  /* 0x0000001f07077224 */ /* 0x000fe400078e02ff */
[----:B------:R-:W-:-:S03]  /*15e0*/  VIADD R30, R30, 0x1 ;  /* 0x000000011e1e7836 */ /* 0x000fc60000000000 */
[----:B------:R-:W-:Y:S01]  /*15f0*/  IADD3.X R7, P1, PT, R7, R6, RZ, P1, !PT ;  /* 0x0000000607077210 */ /* 0x000fe20000f3e4ff */
[----:B------:R-:W-:Y:S01]  /*1600*/  IMAD.X R6, RZ, RZ, R32, P0 ;  /* 0x000000ffff067224 */ /* 0x000fe200000e0620 */
[----:B------:R-:W-:-:S03]  /*1610*/  ISETP.NE.AND P0, PT, R29, -0xf, PT ;  /* 0xfffffff11d00780c */ /* 0x000fc60003f05270 */
[----:B0-----:R-:W-:Y:S02]  /*1620*/  IMAD.X R9, RZ, RZ, R6, P1 ;  /* 0x000000ffff097224 */ /* 0x001fe400008e0606 */
[----:B------:R-:W-:-:S08]  /*1630*/  IMAD.MOV.U32 R8, RZ, RZ, R7 ;  /* 0x000000ffff087224 */ /* 0x000fd000078e0007 */
[----:B------:R-:W-:Y:S05]  /*1640*/  @P0 BRA `(.L_x_22) ;  /* 0xfffffffc00940947 */ /* 0x000fea000383ffff */
[----:B------:R-:W-:Y:S05]  /*1650*/  BSYNC.RECONVERGENT B3 ;  /* 0x0000000000037941 */ /* 0x000fea0003800200 */
.L_x_21:
[----:B------:R-:W-:-:S07]  /*1660*/  IMAD.MOV.U32 R11, RZ, RZ, R10 ;  /* 0x000000ffff0b7224 */ /* 0x000fce00078e000a */
.L_x_20:
[----:B------:R-:W-:Y:S05]  /*1670*/  BSYNC.RECONVERGENT B2 ;  /* 0x0000000000027941 */ /* 0x000fea0003800200 */
.L_x_19:
[----:B------:R-:W-:Y:S01]  /*1680*/  LOP3.LUT P0, R33, R12, 0x3f, RZ, 0xc0, !PT ;  /* 0x0000003f0c217812 */ /* 0x000fe2000780c0ff */
[----:B------:R-:W-:-:S04]  /*1690*/  IMAD.IADD R4, R15, 0x1, R11 ;  /* 0x000000010f047824 */ /* 0x000fc800078e020b */
[----:B------:R-:W-:-:S05]  /*16a0*/  IMAD.U32 R35, R4, 0x8, R1 ;  /* 0x0000000804237824 */ /* 0x000fca00078e0001 */
[----:B------:R0:W-:Y:S04]  /*16b0*/  STL.64 [R35+-0x78], R8 ;  /* 0xffff880823007387 */ /* 0x0001e80000100a00 */
[----:B------:R-:W2:Y:S04]  /*16c0*/  @P0 LDL.64 R12, [R1+0x8] ;  /* 0x00000800010c0983 */ /* 0x000ea80000100a00 */
[----:B------:R-:W3:Y:S04]  /*16d0*/  LDL.64 R6, [R1+0x10] ;  /* 0x0000100001067983 */ /* 0x000ee80000100a00 */
[----:B------:R-:W4:Y:S01]  /*16e0*/  LDL.64 R4, [R1+0x18] ;  /* 0x0000180001047983 */ /* 0x000f220000100a00 */
[----:B------:R-:W-:Y:S01]  /*16f0*/  @P0 LOP3.LUT R10, R33, 0x3f, RZ, 0x3c, !PT ;  /* 0x0000003f210a0812 */ /* 0x000fe200078e3cff */
[----:B------:R-:W-:Y:S01]  /*1700*/  BSSY.RECONVERGENT B2, `(.L_x_23) ;  /* 0x0000034000027945 */ /* 0x000fe20003800200 */
[----:B--2---:R-:W-:-:S02]  /*1710*/  @P0 SHF.R.U64 R11, R12, 0x1, R13 ;  /* 0x000000010c0b0819 */ /* 0x004fc4000000120d */
[----:B------:R-:W-:Y:S02]  /*1720*/  @P0 SHF.R.U32.HI R13, RZ, 0x1, R13 ;  /* 0x00000001ff0d0819 */ /* 0x000fe4000001160d */
[CC--:B---3--:R-:W-:Y:S02]  /*1730*/  @P0 SHF.L.U32 R15, R6.reuse, R33.reuse, RZ ;  /* 0x00000021060f0219 */ /* 0x0c8fe400000006ff */
[----:B0-----:R-:W-:Y:S02]  /*1740*/  @P0 SHF.R.U64 R8, R11, R10, R13 ;  /* 0x0000000a0b080219 */ /* 0x001fe4000000120d */
[--C-:B------:R-:W-:Y:S02]  /*1750*/  @P0 SHF.R.U32.HI R31, RZ, 0x1, R7.reuse ;  /* 0x00000001ff1f0819 */ /* 0x100fe40000011607 */
[C-C-:B------:R-:W-:Y:S02]  /*1760*/  @P0 SHF.R.U64 R29, R6.reuse, 0x1, R7.reuse ;  /* 0x00000001061d0819 */ /* 0x140fe40000001207 */
[----:B------:R-:W-:-:S02]  /*1770*/  @P0 SHF.L.U64.HI R12, R6, R33, R7 ;  /* 0x00000021060c0219 */ /* 0x000fc40000010207 */
[----:B------:R-:W-:Y:S02]  /*1780*/  @P0 SHF.R.U32.HI R9, RZ, R10, R13 ;  /* 0x0000000aff090219 */ /* 0x000fe4000001160d */
[----:B------:R-:W-:Y:S02]  /*1790*/  @P0 LOP3.LUT R6, R15, R8, RZ, 0xfc, !PT ;  /* 0x000000080f060212 */ /* 0x000fe400078efcff */
[----:B----4-:R-:W-:Y:S02]  /*17a0*/  @P0 SHF.L.U32 R11, R4, R33, RZ ;  /* 0x00000021040b0219 */ /* 0x010fe400000006ff */
[----:B------:R-:W-:Y:S01]  /*17b0*/  @P0 SHF.R.U64 R30, R29, R10, R31 ;  /* 0x0000000a1d1e0219 */ /* 0x000fe2000000121f */
[----:B------:R-:W-:Y:S01]  /*17c0*/  IMAD.SHL.U32 R8, R6, 0x4, RZ ;  /* 0x0000000406087824 */ /* 0x000fe200078e00ff */
[----:B------:R-:W-:Y:S02]  /*17d0*/  @P0 LOP3.LUT R7, R12, R9, RZ, 0xfc, !PT ;  /* 0x000000090c070212 */ /* 0x000fe400078efcff */
[----:B------:R-:W-:-:S02]  /*17e0*/  @P0 SHF.L.U64.HI R12, R4, R33, R5 ;  /* 0x00000021040c0219 */ /* 0x000fc40000010205 */
[----:B------:R-:W-:Y:S02]  /*17f0*/  @P0 SHF.R.U32.HI R31, RZ, R10, R31 ;  /* 0x0000000aff1f0219 */ /* 0x000fe4000001161f */
[----:B------:R-:W-:Y:S02]  /*1800*/  @P0 LOP3.LUT R4, R11, R30, RZ, 0xfc, !PT ;  /* 0x0000001e0b040212 */ /* 0x000fe400078efcff */
[----:B------:R-:W-:Y:S02]  /*1810*/  SHF.L.U64.HI R10, R6, 0x2, R7 ;  /* 0x00000002060a7819 */ /* 0x000fe40000010207 */
[----:B------:R-:W-:Y:S02]  /*1820*/  @P0 LOP3.LUT R5, R12, R31, RZ, 0xfc, !PT ;  /* 0x0000001f0c050212 */ /* 0x000fe400078efcff */
[----:B------:R-:W-:Y:S02]  /*1830*/  SHF.L.W.U32.HI R7, R7, 0x2, R4 ;  /* 0x0000000207077819 */ /* 0x000fe40000010e04 */
[----:B------:R-:W-:-:S02]  /*1840*/  IADD3 RZ, P0, PT, RZ, -R8, RZ ;  /* 0x80000008ffff7210 */ /* 0x000fc40007f1e0ff */
[----:B------:R-:W-:Y:S02]  /*1850*/  LOP3.LUT R6, RZ, R10, RZ, 0x33, !PT ;  /* 0x0000000aff067212 */ /* 0x000fe400078e33ff */
[----:B------:R-:W-:Y:S02]  /*1860*/  SHF.L.W.U32.HI R4, R4, 0x2, R5 ;  /* 0x0000000204047819 */ /* 0x000fe40000010e05 */
[----:B------:R-:W-:Y:S02]  /*1870*/  LOP3.LUT R9, RZ, R7, RZ, 0x33, !PT ;  /* 0x00000007ff097212 */ /* 0x000fe400078e33ff */
[----:B------:R-:W-:Y:S02]  /*1880*/  IADD3.X R11, P0, PT, RZ, R6, RZ, P0, !PT ;  /* 0x00000006ff0b7210 */ /* 0x000fe4000071e4ff */
[----:B------:R-:W-:Y:S02]  /*1890*/  LOP3.LUT R6, RZ, R4, RZ, 0x33, !PT ;  /* 0x00000004ff067212 */ /* 0x000fe400078e33ff */
[----:B------:R-:W-:-:S02]  /*18a0*/  IADD3.X R12, P1, PT, RZ, R9, RZ, P0, !PT ;  /* 0x00000009ff0c7210 */ /* 0x000fc4000073e4ff */
[----:B------:R-:W-:-:S03]  /*18b0*/  ISETP.GT.U32.AND P3, PT, R7, -0x1, PT ;  /* 0xffffffff0700780c */ /* 0x000fc60003f64070 */
[----:B------:R-:W-:Y:S01]  /*18c0*/  IMAD.X R9, RZ, RZ, R6, P1 ;  /* 0x000000ffff097224 */ /* 0x000fe200008e0606 */
[----:B------:R-:W-:-:S04]  /*18d0*/  ISETP.GT.AND.EX P0, PT, R4, -0x1, PT, P3 ;  /* 0xffffffff0400780c */ /* 0x000fc80003f04330 */
[----:B------:R-:W-:Y:S02]  /*18e0*/  SEL R6, R4, R9, P0 ;  /* 0x0000000904067207 */ /* 0x000fe40000000000 */
[----:B------:R-:W-:Y:S02]  /*18f0*/  SEL R9, R7, R12, P0 ;  /* 0x0000000c07097207 */ /* 0x000fe40000000000 */
[----:B------:R-:W-:-:S04]  /*1900*/  ISETP.NE.U32.AND P1, PT, R6, RZ, PT ;  /* 0x000000ff0600720c */ /* 0x000fc80003f25070 */
[----:B------:R-:W-:Y:S01]  /*1910*/  SEL R12, R9, R6, !P1 ;  /* 0x00000006090c7207 */ /* 0x000fe20004800000 */
[----:B------:R-:W-:-:S05]  /*1920*/  @!P0 IMAD.MOV R8, RZ, RZ, -R8 ;  /* 0x000000ffff088224 */ /* 0x000fca00078e0a08 */
[----:B------:R-:W0:Y:S02]  /*1930*/  FLO.U32 R12, R12 ;  /* 0x0000000c000c7300 */ /* 0x000e2400000e0000 */
[C---:B0-----:R-:W-:Y:S02]  /*1940*/  IADD3 R13, PT, PT, -R12.reuse, 0x1f, RZ ;  /* 0x0000001f0c0d7810 */ /* 0x041fe40007ffe1ff */
[----:B------:R-:W-:-:S03]  /*1950*/  IADD3 R7, PT, PT, -R12, 0x3f, RZ ;  /* 0x0000003f0c077810 */ /* 0x000fc60007ffe1ff */
[----:B------:R-:W-:Y:S01]  /*1960*/  @P1 IMAD.MOV R7, RZ, RZ, R13 ;  /* 0x000000ffff071224 */ /* 0x000fe200078e020d */
[----:B------:R-:W-:-:S04]  /*1970*/  SEL R13, R10, R11, P0 ;  /* 0x0000000b0a0d7207 */ /* 0x000fc80000000000 */
[----:B------:R-:W-:-:S13]  /*1980*/  ISETP.NE.AND P1, PT, R7, RZ, PT ;  /* 0x000000ff0700720c */ /* 0x000fda0003f25270 */
[----:B------:R-:W-:Y:S05]  /*1990*/  @!P1 BRA `(.L_x_24) ;  /* 0x0000000000289947 */ /* 0x000fea0003800000 */
[--C-:B------:R-:W-:Y:S02]  /*19a0*/  SHF.R.U64 R11, R8, 0x1, R13.reuse ;  /* 0x00000001080b7819 */ /* 0x100fe4000000120d */
[C---:B------:R-:W-:Y:S02]  /*19b0*/  LOP3.LUT R8, R7.reuse, 0x3f, RZ, 0xc0, !PT ;  /* 0x0000003f07087812 */ /* 0x040fe400078ec0ff */
[----:B------:R-:W-:Y:S02]  /*19c0*/  SHF.R.U32.HI R13, RZ, 0x1, R13 ;  /* 0x00000001ff0d7819 */ /* 0x000fe4000001160d */
[----:B------:R-:W-:Y:S02]  /*19d0*/  LOP3.LUT R10, R7, 0x3f, RZ, 0xc, !PT ;  /* 0x0000003f070a7812 */ /* 0x000fe400078e0cff */
[CC--:B------:R-:W-:Y:S02]  /*19e0*/  SHF.L.U64.HI R15, R9.reuse, R8.reuse, R6 ;  /* 0x00000008090f7219 */ /* 0x0c0fe40000010206 */
[----:B------:R-:W-:-:S02]  /*19f0*/  SHF.L.U32 R8, R9, R8, RZ ;  /* 0x0000000809087219 */ /* 0x000fc400000006ff */
[-CC-:B------:R-:W-:Y:S02]  /*1a00*/  SHF.R.U64 R9, R11, R10.reuse, R13.reuse ;  /* 0x0000000a0b097219 */ /* 0x180fe4000000120d */
[----:B------:R-:W-:Y:S02]  /*1a10*/  SHF.R.U32.HI R6, RZ, R10, R13 ;  /* 0x0000000aff067219 */ /* 0x000fe4000001160d */
[----:B------:R-:W-:Y:S02]  /*1a20*/  LOP3.LUT R9, R8, R9, RZ, 0xfc, !PT ;  /* 0x0000000908097212 */ /* 0x000fe400078efcff */
[----:B------:R-:W-:-:S07]  /*1a30*/  LOP3.LUT R6, R15, R6, RZ, 0xfc, !PT ;  /* 0x000000060f067212 */ /* 0x000fce00078efcff */
.L_x_24:
[----:B------:R-:W-:Y:S05]  /*1a40*/  BSYNC.RECONVERGENT B2 ;  /* 0x0000000000027941 */ /* 0x000fea0003800200 */
.L_x_23:
[----:B------:R-:W-:-:S04]  /*1a50*/  IMAD.WIDE.U32 R12, R9, 0x2168c235, RZ ;  /* 0x2168c235090c7825 */ /* 0x000fc800078e00ff */
[----:B------:R-:W-:Y:S01]  /*1a60*/  IMAD.MOV.U32 R10, RZ, RZ, R13 ;  /* 0x000000ffff0a7224 */ /* 0x000fe200078e000d */
[----:B------:R-:W-:Y:S01]  /*1a70*/  IADD3 RZ, P1, PT, R12, R12, RZ ;  /* 0x0000000c0cff7210 */ /* 0x000fe20007f3e0ff */
[----:B------:R-:W-:Y:S02]  /*1a80*/  IMAD.MOV.U32 R11, RZ, RZ, RZ ;  /* 0x000000ffff0b7224 */ /* 0x000fe400078e00ff */
[----:B------:R-:W-:-:S04]  /*1a90*/  IMAD.WIDE.U32 R8, R9, -0x36f0255e, R10 ;  /* 0xc90fdaa209087825 */ /* 0x000fc800078e000a */
[----:B------:R-:W-:-:S04]  /*1aa0*/  IMAD.HI.U32 R10, R6, -0x36f0255e, RZ ;  /* 0xc90fdaa2060a7827 */ /* 0x000fc800078e00ff */
[----:B------:R-:W-:-:S04]  /*1ab0*/  IMAD.WIDE.U32 R8, P3, R6, 0x2168c235, R8 ;  /* 0x2168c23506087825 */ /* 0x000fc80007860008 */
[----:B------:R-:W-:Y:S01]  /*1ac0*/  IMAD R11, R6, -0x36f0255e, RZ ;  /* 0xc90fdaa2060b7824 */ /* 0x000fe200078e02ff */
[----:B------:R-:W-:Y:S01]  /*1ad0*/  IADD3.X RZ, P1, PT, R8, R8, RZ, P1, !PT ;  /* 0x0000000808ff7210 */ /* 0x000fe20000f3e4ff */
[----:B------:R-:W-:-:S03]  /*1ae0*/  IMAD.X R6, RZ, RZ, R10, P3 ;  /* 0x000000ffff067224 */ /* 0x000fc600018e060a */
[----:B------:R-:W-:-:S04]  /*1af0*/  IADD3 R9, P3, PT, R11, R9, RZ ;  /* 0x000000090b097210 */ /* 0x000fc80007f7e0ff */
[C---:B------:R-:W-:Y:S01]  /*1b00*/  ISETP.GT.U32.AND P4, PT, R9.reuse, RZ, PT ;  /* 0x000000ff0900720c */ /* 0x040fe20003f84070 */
[----:B------:R-:W-:Y:S01]  /*1b10*/  IMAD.X R6, RZ, RZ, R6, P3 ;  /* 0x000000ffff067224 */ /* 0x000fe200018e0606 */
[----:B------:R-:W-:-:S04]  /*1b20*/  IADD3.X R8, P3, PT, R9, R9, RZ, P1, !PT ;  /* 0x0000000909087210 */ /* 0x000fc80000f7e4ff */
[C---:B------:R-:W-:Y:S01]  /*1b30*/  ISETP.GT.AND.EX P1, PT, R6.reuse, RZ, PT, P4 ;  /* 0x000000ff0600720c */ /* 0x040fe20003f24340 */
[----:B------:R-:W-:-:S03]  /*1b40*/  IMAD.X R11, R6, 0x1, R6, P3 ;  /* 0x00000001060b7824 */ /* 0x000fc600018e0606 */
[----:B------:R-:W-:Y:S02]  /*1b50*/  SEL R8, R8, R9, P1 ;  /* 0x0000000908087207 */ /* 0x000fe40000800000 */
[----:B------:R-:W-:Y:S02]  /*1b60*/  SEL R9, R11, R6, P1 ;  /* 0x000000060b097207 */ /* 0x000fe40000800000 */
[----:B------:R-:W-:Y:S02]  /*1b70*/  IADD3 R6, P3, PT, R8, 0x1, RZ ;  /* 0x0000000108067810 */ /* 0x000fe40007f7e0ff */
[----:B------:R-:W-:Y:S02]  /*1b80*/  SEL R10, RZ, 0xffffffff, !P1 ;  /* 0xffffffffff0a7807 */ /* 0x000fe40004800000 */
[----:B------:R-:W-:Y:S01]  /*1b90*/  LOP3.LUT P1, R8, R14, 0x80000000, RZ, 0xc0, !PT ;  /* 0x800000000e087812 */ /* 0x000fe2000782c0ff */
[----:B------:R-:W-:Y:S01]  /*1ba0*/  IMAD.X R9, RZ, RZ, R9, P3 ;  /* 0x000000ffff097224 */ /* 0x000fe200018e0609 */
[----:B------:R-:W-:Y:S01]  /*1bb0*/  SHF.R.U32.HI R11, RZ, 0x1e, R5 ;  /* 0x0000001eff0b7819 */ /* 0x000fe20000011605 */
[----:B------:R-:W-:Y:S01]  /*1bc0*/  IMAD.IADD R7, R10, 0x1, -R7 ;  /* 0x000000010a077824 */ /* 0x000fe200078e0a07 */
[----:B------:R-:W-:-:S02]  /*1bd0*/  @!P0 LOP3.LUT R8, R8, 0x80000000, RZ, 0x3c, !PT ;  /* 0x8000000008088812 */ /* 0x000fc400078e3cff */
[----:B------:R-:W-:Y:S01]  /*1be0*/  SHF.R.U64 R6, R6, 0xa, R9 ;  /* 0x0000000a06067819 */ /* 0x000fe20000001209 */
[----:B------:R-:W-:Y:S01]  /*1bf0*/  IMAD.SHL.U32 R5, R7, 0x100000, RZ ;  /* 0x0010000007057824 */ /* 0x000fe200078e00ff */
[----:B------:R-:W-:Y:S02]  /*1c00*/  LEA.HI R4, R4, R11, RZ, 0x1 ;  /* 0x0000000b04047211 */ /* 0x000fe400078f08ff */
[----:B------:R-:W-:-:S03]  /*1c10*/  IADD3 R6, P3, PT, R6, 0x1, RZ ;  /* 0x0000000106067810 */ /* 0x000fc60007f7e0ff */
[----:B------:R-:W-:Y:S01]  /*1c20*/  @P1 IMAD.MOV R4, RZ, RZ, -R4 ;  /* 0x000000ffff041224 */ /* 0x000fe200078e0a04 */
[----:B------:R-:W-:-:S04]  /*1c30*/  LEA.HI.X R9, R9, RZ, RZ, 0x16, P3 ;  /* 0x000000ff09097211 */ /* 0x000fc800018fb4ff */
[--C-:B------:R-:W-:Y:S02]  /*1c40*/  SHF.R.U64 R6, R6, 0x1, R9.reuse ;  /* 0x0000000106067819 */ /* 0x100fe40000001209 */
[----:B------:R-:W-:Y:S02]  /*1c50*/  SHF.R.U32.HI R10, RZ, 0x1, R9 ;  /* 0x00000001ff0a7819 */ /* 0x000fe40000011609 */
[----:B------:R-:W-:-:S04]  /*1c60*/  IADD3 R6, P3, P4, RZ, RZ, R6 ;  /* 0x000000ffff067210 */ /* 0x000fc80007c7e006 */
[----:B------:R-:W-:-:S04]  /*1c70*/  IADD3.X R5, PT, PT, R5, 0x3fe00000, R10, P3, P4 ;  /* 0x3fe0000005057810 */ /* 0x000fc80001fe840a */
[----:B------:R-:W-:-:S07]  /*1c80*/  LOP3.LUT R7, R5, R8, RZ, 0xfc, !PT ;  /* 0x0000000805077212 */ /* 0x000fce00078efcff */
.L_x_18:
[----:B------:R-:W-:-:S04]  /*1c90*/  IMAD.MOV.U32 R29, RZ, RZ, 0x0 ;  /* 0x00000000ff1d7424 */ /* 0x000fc800078e00ff */
[----:B------:R-:W-:Y:S05]  /*1ca0*/  RET.REL.NODEC R28 `(_Z6kernel4d3_tPS_S0_Pdll) ;  /* 0xffffffe01cd47950 */ /* 0x000fea0003c3ffff */
.L_x_25:
[----:B------:R-:W-:-:S00]  /*1cb0*/  BRA `(.L_x_25) ;  /* 0xfffffffc00fc7947 */ /* 0x000fc0000383ffff */
[----:B------:R-:W-:-:S00]  /*1cc0*/  NOP ;  /* 0x0000000000007918 */ /* 0x000fc00000000000 */
        /* <DEDUP_REMOVED lines=11> */
.L_x_27:


//--------------------- .nv.global.init           --------------------------
	.section	.nv.global.init,"aw",@progbits
	.align	16
.nv.global.init:
	.type		__cudart_sin_cos_coeffs,@object
	.size		__cudart_sin_cos_coeffs,(__cudart_i2opi_d - __cudart_sin_cos_coeffs)
__cudart_sin_cos_coeffs:
        /*0000*/ 	.byte	0x46, 0xd2, 0xb0, 0x2c, 0xf1, 0xe5, 0x5a, 0xbe, 0x92, 0xe3, 0xac, 0x69, 0xe3, 0x1d, 0xc7, 0x3e
        /*0010*/ 	.byte	0xa1, 0x62, 0xdb, 0x19, 0xa0, 0x01, 0x2a, 0xbf, 0x18, 0x08, 0x11, 0x11, 0x11, 0x11, 0x81, 0x3f
        /*0020*/ 	.byte	0x54, 0x55, 0x55, 0x55, 0x55, 0x55, 0xc5, 0xbf, 0x00, 0x00, 0x00, 0x00, 0x00, 0x00, 0x00, 0x00
        /*0030*/ 	.byte	0x00, 0x00, 0x00, 0x00, 0x00, 0x00, 0x00, 0x00, 0x64, 0x81, 0xfd, 0x20, 0x83, 0xff, 0xa8, 0xbd
        /*0040*/ 	.byte	0x28, 0x85, 0xef, 0xc1, 0xa7, 0xee, 0x21, 0x3e, 0xd9, 0xe6, 0x06, 0x8e, 0x4f, 0x7e, 0x92, 0xbe
        /*0050*/ 	.byte	0xe9, 0xbc, 0xdd, 0x19, 0xa0, 0x01, 0xfa, 0x3e, 0x47, 0x5d, 0xc1, 0x16, 0x6c, 0xc1, 0x56, 0xbf
        /*0060*/ 	.byte	0x51, 0x55, 0x55, 0x55, 0x55, 0x55, 0xa5, 0x3f, 0x00, 0x00, 0x00, 0x00, 0x00, 0x00, 0xe0, 0xbf
        /*0070*/ 	.byte	0x00, 0x00, 0x00, 0x00, 0x00, 0x00, 0xf0, 0x3f, 0x00, 0x00, 0x00, 0x00, 0x00, 0x00, 0x00, 0x00
	.type		__cudart_i2opi_d,@object
	.size		__cudart_i2opi_d,(.L_0 - __cudart_i2opi_d)
__cudart_i2opi_d:
        /* <DEDUP_REMOVED lines=9> */
.L_0:


//--------------------- .nv.shared.reserved.0     --------------------------
	.section	.nv.shared.reserved.0,"aw",@nobits
	.weak		__nv_reservedSMEM_offset_0_alias
	.size		__nv_reservedSMEM_offset_0_alias, 0, 64
	.other		__nv_reservedSMEM_offset_0_alias,@"STO_CUDA_RESERVED_SHARED STV_DEFAULT"
__nv_reservedSMEM_offset_0_alias:
	.zero		0
	.zero		64


//--------------------- .nv.constant0._Z6kernel4d3_tPS_S0_Pdll --------------------------
	.section	.nv.constant0._Z6kernel4d3_tPS_S0_Pdll,"a",@progbits
	.sectionflags	@""
	.align	4
.nv.constant0._Z6kernel4d3_tPS_S0_Pdll:
	.zero		960


//--------------------- SYMBOLS --------------------------

	.type		.nv.reservedSmem.offset0,@object
	.size		.nv.reservedSmem.offset0,0x4
